//
// Generated by NVIDIA NVVM Compiler
//
// Compiler Build ID: CL-36424714
// Cuda compilation tools, release 13.0, V13.0.88
// Based on NVVM 20.0.0
//

.version 9.0
.target sm_100
.address_size 64

	// .globl	_Z20MatrixInicializationPf
// _ZZ17coalescedMultiplyPfS_S_iE5aTile has been demoted
// _ZZ16sharedABMultiplyPfS_S_iE5aTile has been demoted
// _ZZ16sharedABMultiplyPfS_S_iE5bTile has been demoted
// _ZZ33MatrixTranspose_with_SharedMemoryPfS_E10tempMemory has been demoted
// _ZZ42MatrixTranspose_with_SharedMemoryCoalisingPfS_E10tempMemory has been demoted

.visible .entry _Z20MatrixInicializationPf(
	.param .u64 .ptr .align 1 _Z20MatrixInicializationPf_param_0
)
{
	.reg .b32 	%r<11>;
	.reg .b32 	%f<2>;
	.reg .b64 	%rd<5>;

	ld.param.u64 	%rd1, [_Z20MatrixInicializationPf_param_0];
	cvta.to.global.u64 	%rd2, %rd1;
	mov.u32 	%r1, %tid.x;
	mov.u32 	%r2, %ctaid.x;
	mov.u32 	%r3, %ntid.x;
	mov.u32 	%r4, %tid.y;
	mov.u32 	%r5, %ctaid.y;
	mov.u32 	%r6, %ntid.y;
	mad.lo.s32 	%r7, %r5, %r6, %r4;
	mov.u32 	%r8, %nctaid.x;
	mad.lo.s32 	%r9, %r7, %r8, %r2;
	mad.lo.s32 	%r10, %r9, %r3, %r1;
	cvt.rn.f32.s32 	%f1, %r10;
	mul.wide.s32 	%rd3, %r10, 4;
	add.s64 	%rd4, %rd2, %rd3;
	st.global.f32 	[%rd4], %f1;
	ret;

}
	// .globl	_Z17coalescedMultiplyPfS_S_i
.visible .entry _Z17coalescedMultiplyPfS_S_i(
	.param .u64 .ptr .align 1 _Z17coalescedMultiplyPfS_S_i_param_0,
	.param .u64 .ptr .align 1 _Z17coalescedMultiplyPfS_S_i_param_1,
	.param .u64 .ptr .align 1 _Z17coalescedMultiplyPfS_S_i_param_2,
	.param .u32 _Z17coalescedMultiplyPfS_S_i_param_3
)
{
	.reg .b32 	%r<18>;
	.reg .b32 	%f<98>;
	.reg .b64 	%rd<45>;
	// demoted variable
	.shared .align 4 .b8 _ZZ17coalescedMultiplyPfS_S_iE5aTile[4096];
	ld.param.u64 	%rd1, [_Z17coalescedMultiplyPfS_S_i_param_0];
	ld.param.u64 	%rd2, [_Z17coalescedMultiplyPfS_S_i_param_1];
	ld.param.u64 	%rd3, [_Z17coalescedMultiplyPfS_S_i_param_2];
	ld.param.u32 	%r1, [_Z17coalescedMultiplyPfS_S_i_param_3];
	cvta.to.global.u64 	%rd4, %rd1;
	mov.u32 	%r2, %ctaid.y;
	mov.u32 	%r3, %ntid.y;
	mov.u32 	%r4, %tid.y;
	mad.lo.s32 	%r5, %r2, %r3, %r4;
	mov.u32 	%r6, %ctaid.x;
	mov.u32 	%r7, %ntid.x;
	mov.u32 	%r8, %tid.x;
	mad.lo.s32 	%r9, %r6, %r7, %r8;
	shl.b32 	%r10, %r5, 5;
	add.s32 	%r11, %r10, %r8;
	mul.wide.u32 	%rd5, %r11, 4;
	add.s64 	%rd6, %rd4, %rd5;
	ld.global.f32 	%f1, [%rd6];
	shl.b32 	%r12, %r4, 7;
	mov.u32 	%r13, _ZZ17coalescedMultiplyPfS_S_iE5aTile;
	add.s32 	%r14, %r13, %r12;
	shl.b32 	%r15, %r8, 2;
	add.s32 	%r16, %r14, %r15;
	st.shared.f32 	[%r16], %f1;
	cvta.to.global.u64 	%rd7, %rd2;
	ld.shared.f32 	%f2, [%r14];
	mul.wide.s32 	%rd8, %r9, 4;
	add.s64 	%rd9, %rd7, %rd8;
	ld.global.f32 	%f3, [%rd9];
	fma.rn.f32 	%f4, %f2, %f3, 0f00000000;
	ld.shared.f32 	%f5, [%r14+4];
	mul.wide.s32 	%rd10, %r1, 4;
	add.s64 	%rd11, %rd9, %rd10;
	ld.global.f32 	%f6, [%rd11];
	fma.rn.f32 	%f7, %f5, %f6, %f4;
	ld.shared.f32 	%f8, [%r14+8];
	add.s64 	%rd12, %rd11, %rd10;
	ld.global.f32 	%f9, [%rd12];
	fma.rn.f32 	%f10, %f8, %f9, %f7;
	ld.shared.f32 	%f11, [%r14+12];
	add.s64 	%rd13, %rd12, %rd10;
	ld.global.f32 	%f12, [%rd13];
	fma.rn.f32 	%f13, %f11, %f12, %f10;
	ld.shared.f32 	%f14, [%r14+16];
	add.s64 	%rd14, %rd13, %rd10;
	ld.global.f32 	%f15, [%rd14];
	fma.rn.f32 	%f16, %f14, %f15, %f13;
	ld.shared.f32 	%f17, [%r14+20];
	add.s64 	%rd15, %rd14, %rd10;
	ld.global.f32 	%f18, [%rd15];
	fma.rn.f32 	%f19, %f17, %f18, %f16;
	ld.shared.f32 	%f20, [%r14+24];
	add.s64 	%rd16, %rd15, %rd10;
	ld.global.f32 	%f21, [%rd16];
	fma.rn.f32 	%f22, %f20, %f21, %f19;
	ld.shared.f32 	%f23, [%r14+28];
	add.s64 	%rd17, %rd16, %rd10;
	ld.global.f32 	%f24, [%rd17];
	fma.rn.f32 	%f25, %f23, %f24, %f22;
	ld.shared.f32 	%f26, [%r14+32];
	add.s64 	%rd18, %rd17, %rd10;
	ld.global.f32 	%f27, [%rd18];
	fma.rn.f32 	%f28, %f26, %f27, %f25;
	ld.shared.f32 	%f29, [%r14+36];
	add.s64 	%rd19, %rd18, %rd10;
	ld.global.f32 	%f30, [%rd19];
	fma.rn.f32 	%f31, %f29, %f30, %f28;
	ld.shared.f32 	%f32, [%r14+40];
	add.s64 	%rd20, %rd19, %rd10;
	ld.global.f32 	%f33, [%rd20];
	fma.rn.f32 	%f34, %f32, %f33, %f31;
	ld.shared.f32 	%f35, [%r14+44];
	add.s64 	%rd21, %rd20, %rd10;
	ld.global.f32 	%f36, [%rd21];
	fma.rn.f32 	%f37, %f35, %f36, %f34;
	ld.shared.f32 	%f38, [%r14+48];
	add.s64 	%rd22, %rd21, %rd10;
	ld.global.f32 	%f39, [%rd22];
	fma.rn.f32 	%f40, %f38, %f39, %f37;
	ld.shared.f32 	%f41, [%r14+52];
	add.s64 	%rd23, %rd22, %rd10;
	ld.global.f32 	%f42, [%rd23];
	fma.rn.f32 	%f43, %f41, %f42, %f40;
	ld.shared.f32 	%f44, [%r14+56];
	add.s64 	%rd24, %rd23, %rd10;
	ld.global.f32 	%f45, [%rd24];
	fma.rn.f32 	%f46, %f44, %f45, %f43;
	ld.shared.f32 	%f47, [%r14+60];
	add.s64 	%rd25, %rd24, %rd10;
	ld.global.f32 	%f48, [%rd25];
	fma.rn.f32 	%f49, %f47, %f48, %f46;
	ld.shared.f32 	%f50, [%r14+64];
	add.s64 	%rd26, %rd25, %rd10;
	ld.global.f32 	%f51, [%rd26];
	fma.rn.f32 	%f52, %f50, %f51, %f49;
	ld.shared.f32 	%f53, [%r14+68];
	add.s64 	%rd27, %rd26, %rd10;
	ld.global.f32 	%f54, [%rd27];
	fma.rn.f32 	%f55, %f53, %f54, %f52;
	ld.shared.f32 	%f56, [%r14+72];
	add.s64 	%rd28, %rd27, %rd10;
	ld.global.f32 	%f57, [%rd28];
	fma.rn.f32 	%f58, %f56, %f57, %f55;
	ld.shared.f32 	%f59, [%r14+76];
	add.s64 	%rd29, %rd28, %rd10;
	ld.global.f32 	%f60, [%rd29];
	fma.rn.f32 	%f61, %f59, %f60, %f58;
	ld.shared.f32 	%f62, [%r14+80];
	add.s64 	%rd30, %rd29, %rd10;
	ld.global.f32 	%f63, [%rd30];
	fma.rn.f32 	%f64, %f62, %f63, %f61;
	ld.shared.f32 	%f65, [%r14+84];
	add.s64 	%rd31, %rd30, %rd10;
	ld.global.f32 	%f66, [%rd31];
	fma.rn.f32 	%f67, %f65, %f66, %f64;
	ld.shared.f32 	%f68, [%r14+88];
	add.s64 	%rd32, %rd31, %rd10;
	ld.global.f32 	%f69, [%rd32];
	fma.rn.f32 	%f70, %f68, %f69, %f67;
	ld.shared.f32 	%f71, [%r14+92];
	add.s64 	%rd33, %rd32, %rd10;
	ld.global.f32 	%f72, [%rd33];
	fma.rn.f32 	%f73, %f71, %f72, %f70;
	ld.shared.f32 	%f74, [%r14+96];
	add.s64 	%rd34, %rd33, %rd10;
	ld.global.f32 	%f75, [%rd34];
	fma.rn.f32 	%f76, %f74, %f75, %f73;
	ld.shared.f32 	%f77, [%r14+100];
	add.s64 	%rd35, %rd34, %rd10;
	ld.global.f32 	%f78, [%rd35];
	fma.rn.f32 	%f79, %f77, %f78, %f76;
	ld.shared.f32 	%f80, [%r14+104];
	add.s64 	%rd36, %rd35, %rd10;
	ld.global.f32 	%f81, [%rd36];
	fma.rn.f32 	%f82, %f80, %f81, %f79;
	ld.shared.f32 	%f83, [%r14+108];
	add.s64 	%rd37, %rd36, %rd10;
	ld.global.f32 	%f84, [%rd37];
	fma.rn.f32 	%f85, %f83, %f84, %f82;
	ld.shared.f32 	%f86, [%r14+112];
	add.s64 	%rd38, %rd37, %rd10;
	ld.global.f32 	%f87, [%rd38];
	fma.rn.f32 	%f88, %f86, %f87, %f85;
	ld.shared.f32 	%f89, [%r14+116];
	add.s64 	%rd39, %rd38, %rd10;
	ld.global.f32 	%f90, [%rd39];
	fma.rn.f32 	%f91, %f89, %f90, %f88;
	ld.shared.f32 	%f92, [%r14+120];
	add.s64 	%rd40, %rd39, %rd10;
	ld.global.f32 	%f93, [%rd40];
	fma.rn.f32 	%f94, %f92, %f93, %f91;
	ld.shared.f32 	%f95, [%r14+124];
	add.s64 	%rd41, %rd40, %rd10;
	ld.global.f32 	%f96, [%rd41];
	fma.rn.f32 	%f97, %f95, %f96, %f94;
	cvta.to.global.u64 	%rd42, %rd3;
	mad.lo.s32 	%r17, %r1, %r5, %r9;
	mul.wide.s32 	%rd43, %r17, 4;
	add.s64 	%rd44, %rd42, %rd43;
	st.global.f32 	[%rd44], %f97;
	ret;

}
	// .globl	_Z16sharedABMultiplyPfS_S_i
.visible .entry _Z16sharedABMultiplyPfS_S_i(
	.param .u64 .ptr .align 1 _Z16sharedABMultiplyPfS_S_i_param_0,
	.param .u64 .ptr .align 1 _Z16sharedABMultiplyPfS_S_i_param_1,
	.param .u64 .ptr .align 1 _Z16sharedABMultiplyPfS_S_i_param_2,
	.param .u32 _Z16sharedABMultiplyPfS_S_i_param_3
)
{
	.reg .b32 	%r<22>;
	.reg .b32 	%f<99>;
	.reg .b64 	%rd<13>;
	// demoted variable
	.shared .align 4 .b8 _ZZ16sharedABMultiplyPfS_S_iE5aTile[4096];
	// demoted variable
	.shared .align 4 .b8 _ZZ16sharedABMultiplyPfS_S_iE5bTile[4096];
	ld.param.u64 	%rd1, [_Z16sharedABMultiplyPfS_S_i_param_0];
	ld.param.u64 	%rd2, [_Z16sharedABMultiplyPfS_S_i_param_1];
	ld.param.u64 	%rd3, [_Z16sharedABMultiplyPfS_S_i_param_2];
	ld.param.u32 	%r1, [_Z16sharedABMultiplyPfS_S_i_param_3];
	cvta.to.global.u64 	%rd4, %rd2;
	cvta.to.global.u64 	%rd5, %rd1;
	mov.u32 	%r2, %ctaid.y;
	mov.u32 	%r3, %ntid.y;
	mov.u32 	%r4, %tid.y;
	mad.lo.s32 	%r5, %r2, %r3, %r4;
	mov.u32 	%r6, %ctaid.x;
	mov.u32 	%r7, %ntid.x;
	mov.u32 	%r8, %tid.x;
	mad.lo.s32 	%r9, %r6, %r7, %r8;
	shl.b32 	%r10, %r5, 5;
	add.s32 	%r11, %r10, %r8;
	mul.wide.u32 	%rd6, %r11, 4;
	add.s64 	%rd7, %rd5, %rd6;
	ld.global.f32 	%f1, [%rd7];
	shl.b32 	%r12, %r4, 7;
	mov.u32 	%r13, _ZZ16sharedABMultiplyPfS_S_iE5aTile;
	add.s32 	%r14, %r13, %r12;
	shl.b32 	%r15, %r8, 2;
	add.s32 	%r16, %r14, %r15;
	st.shared.f32 	[%r16], %f1;
	mad.lo.s32 	%r17, %r1, %r4, %r9;
	mul.wide.u32 	%rd8, %r17, 4;
	add.s64 	%rd9, %rd4, %rd8;
	ld.global.f32 	%f2, [%rd9];
	mov.u32 	%r18, _ZZ16sharedABMultiplyPfS_S_iE5bTile;
	add.s32 	%r19, %r18, %r15;
	add.s32 	%r20, %r19, %r12;
	st.shared.f32 	[%r20], %f2;
	bar.sync 	0;
	ld.shared.f32 	%f3, [%r14];
	ld.shared.f32 	%f4, [%r19];
	fma.rn.f32 	%f5, %f3, %f4, 0f00000000;
	ld.shared.f32 	%f6, [%r14+4];
	ld.shared.f32 	%f7, [%r19+128];
	fma.rn.f32 	%f8, %f6, %f7, %f5;
	ld.shared.f32 	%f9, [%r14+8];
	ld.shared.f32 	%f10, [%r19+256];
	fma.rn.f32 	%f11, %f9, %f10, %f8;
	ld.shared.f32 	%f12, [%r14+12];
	ld.shared.f32 	%f13, [%r19+384];
	fma.rn.f32 	%f14, %f12, %f13, %f11;
	ld.shared.f32 	%f15, [%r14+16];
	ld.shared.f32 	%f16, [%r19+512];
	fma.rn.f32 	%f17, %f15, %f16, %f14;
	ld.shared.f32 	%f18, [%r14+20];
	ld.shared.f32 	%f19, [%r19+640];
	fma.rn.f32 	%f20, %f18, %f19, %f17;
	ld.shared.f32 	%f21, [%r14+24];
	ld.shared.f32 	%f22, [%r19+768];
	fma.rn.f32 	%f23, %f21, %f22, %f20;
	ld.shared.f32 	%f24, [%r14+28];
	ld.shared.f32 	%f25, [%r19+896];
	fma.rn.f32 	%f26, %f24, %f25, %f23;
	ld.shared.f32 	%f27, [%r14+32];
	ld.shared.f32 	%f28, [%r19+1024];
	fma.rn.f32 	%f29, %f27, %f28, %f26;
	ld.shared.f32 	%f30, [%r14+36];
	ld.shared.f32 	%f31, [%r19+1152];
	fma.rn.f32 	%f32, %f30, %f31, %f29;
	ld.shared.f32 	%f33, [%r14+40];
	ld.shared.f32 	%f34, [%r19+1280];
	fma.rn.f32 	%f35, %f33, %f34, %f32;
	ld.shared.f32 	%f36, [%r14+44];
	ld.shared.f32 	%f37, [%r19+1408];
	fma.rn.f32 	%f38, %f36, %f37, %f35;
	ld.shared.f32 	%f39, [%r14+48];
	ld.shared.f32 	%f40, [%r19+1536];
	fma.rn.f32 	%f41, %f39, %f40, %f38;
	ld.shared.f32 	%f42, [%r14+52];
	ld.shared.f32 	%f43, [%r19+1664];
	fma.rn.f32 	%f44, %f42, %f43, %f41;
	ld.shared.f32 	%f45, [%r14+56];
	ld.shared.f32 	%f46, [%r19+1792];
	fma.rn.f32 	%f47, %f45, %f46, %f44;
	ld.shared.f32 	%f48, [%r14+60];
	ld.shared.f32 	%f49, [%r19+1920];
	fma.rn.f32 	%f50, %f48, %f49, %f47;
	ld.shared.f32 	%f51, [%r14+64];
	ld.shared.f32 	%f52, [%r19+2048];
	fma.rn.f32 	%f53, %f51, %f52, %f50;
	ld.shared.f32 	%f54, [%r14+68];
	ld.shared.f32 	%f55, [%r19+2176];
	fma.rn.f32 	%f56, %f54, %f55, %f53;
	ld.shared.f32 	%f57, [%r14+72];
	ld.shared.f32 	%f58, [%r19+2304];
	fma.rn.f32 	%f59, %f57, %f58, %f56;
	ld.shared.f32 	%f60, [%r14+76];
	ld.shared.f32 	%f61, [%r19+2432];
	fma.rn.f32 	%f62, %f60, %f61, %f59;
	ld.shared.f32 	%f63, [%r14+80];
	ld.shared.f32 	%f64, [%r19+2560];
	fma.rn.f32 	%f65, %f63, %f64, %f62;
	ld.shared.f32 	%f66, [%r14+84];
	ld.shared.f32 	%f67, [%r19+2688];
	fma.rn.f32 	%f68, %f66, %f67, %f65;
	ld.shared.f32 	%f69, [%r14+88];
	ld.shared.f32 	%f70, [%r19+2816];
	fma.rn.f32 	%f71, %f69, %f70, %f68;
	ld.shared.f32 	%f72, [%r14+92];
	ld.shared.f32 	%f73, [%r19+2944];
	fma.rn.f32 	%f74, %f72, %f73, %f71;
	ld.shared.f32 	%f75, [%r14+96];
	ld.shared.f32 	%f76, [%r19+3072];
	fma.rn.f32 	%f77, %f75, %f76, %f74;
	ld.shared.f32 	%f78, [%r14+100];
	ld.shared.f32 	%f79, [%r19+3200];
	fma.rn.f32 	%f80, %f78, %f79, %f77;
	ld.shared.f32 	%f81, [%r14+104];
	ld.shared.f32 	%f82, [%r19+3328];
	fma.rn.f32 	%f83, %f81, %f82, %f80;
	ld.shared.f32 	%f84, [%r14+108];
	ld.shared.f32 	%f85, [%r19+3456];
	fma.rn.f32 	%f86, %f84, %f85, %f83;
	ld.shared.f32 	%f87, [%r14+112];
	ld.shared.f32 	%f88, [%r19+3584];
	fma.rn.f32 	%f89, %f87, %f88, %f86;
	ld.shared.f32 	%f90, [%r14+116];
	ld.shared.f32 	%f91, [%r19+3712];
	fma.rn.f32 	%f92, %f90, %f91, %f89;
	ld.shared.f32 	%f93, [%r14+120];
	ld.shared.f32 	%f94, [%r19+3840];
	fma.rn.f32 	%f95, %f93, %f94, %f92;
	ld.shared.f32 	%f96, [%r14+124];
	ld.shared.f32 	%f97, [%r19+3968];
	fma.rn.f32 	%f98, %f96, %f97, %f95;
	cvta.to.global.u64 	%rd10, %rd3;
	mad.lo.s32 	%r21, %r1, %r5, %r9;
	mul.wide.s32 	%rd11, %r21, 4;
	add.s64 	%rd12, %rd10, %rd11;
	st.global.f32 	[%rd12], %f98;
	ret;

}
	// .globl	_Z15MatrixTransposePfS_
.visible .entry _Z15MatrixTransposePfS_(
	.param .u64 .ptr .align 1 _Z15MatrixTransposePfS__param_0,
	.param .u64 .ptr .align 1 _Z15MatrixTransposePfS__param_1
)
{
	.reg .b32 	%r<13>;
	.reg .b32 	%f<2>;
	.reg .b64 	%rd<9>;

	ld.param.u64 	%rd1, [_Z15MatrixTransposePfS__param_0];
	ld.param.u64 	%rd2, [_Z15MatrixTransposePfS__param_1];
	cvta.to.global.u64 	%rd3, %rd1;
	cvta.to.global.u64 	%rd4, %rd2;
	mov.u32 	%r1, %tid.x;
	mov.u32 	%r2, %ctaid.x;
	mov.u32 	%r3, %ntid.x;
	mad.lo.s32 	%r4, %r2, %r3, %r1;
	mov.u32 	%r5, %tid.y;
	mov.u32 	%r6, %ctaid.y;
	mov.u32 	%r7, %ntid.y;
	mad.lo.s32 	%r8, %r6, %r7, %r5;
	mov.u32 	%r9, %nctaid.x;
	mul.lo.s32 	%r10, %r3, %r9;
	mad.lo.s32 	%r11, %r8, %r10, %r4;
	mul.wide.s32 	%rd5, %r11, 4;
	add.s64 	%rd6, %rd4, %rd5;
	ld.global.f32 	%f1, [%rd6];
	mad.lo.s32 	%r12, %r4, %r10, %r8;
	mul.wide.s32 	%rd7, %r12, 4;
	add.s64 	%rd8, %rd3, %rd7;
	st.global.f32 	[%rd8], %f1;
	ret;

}
	// .globl	_Z33MatrixTranspose_with_SharedMemoryPfS_
.visible .entry _Z33MatrixTranspose_with_SharedMemoryPfS_(
	.param .u64 .ptr .align 1 _Z33MatrixTranspose_with_SharedMemoryPfS__param_0,
	.param .u64 .ptr .align 1 _Z33MatrixTranspose_with_SharedMemoryPfS__param_1
)
{
	.reg .b32 	%r<20>;
	.reg .b32 	%f<3>;
	.reg .b64 	%rd<8>;
	// demoted variable
	.shared .align 4 .b8 _ZZ33MatrixTranspose_with_SharedMemoryPfS_E10tempMemory[4096];
	ld.param.u64 	%rd1, [_Z33MatrixTranspose_with_SharedMemoryPfS__param_0];
	ld.param.u64 	%rd2, [_Z33MatrixTranspose_with_SharedMemoryPfS__param_1];
	cvta.to.global.u64 	%rd3, %rd1;
	cvta.to.global.u64 	%rd4, %rd2;
	mov.u32 	%r1, %tid.x;
	mov.u32 	%r2, %ctaid.x;
	mov.u32 	%r3, %ntid.x;
	mov.u32 	%r4, %tid.y;
	mov.u32 	%r5, %ctaid.y;
	mov.u32 	%r6, %ntid.y;
	mad.lo.s32 	%r7, %r5, %r6, %r4;
	mov.u32 	%r8, %nctaid.x;
	mad.lo.s32 	%r9, %r7, %r8, %r2;
	mad.lo.s32 	%r10, %r9, %r3, %r1;
	mul.wide.s32 	%rd5, %r10, 4;
	add.s64 	%rd6, %rd4, %rd5;
	ld.global.f32 	%f1, [%rd6];
	shl.b32 	%r11, %r4, 7;
	mov.u32 	%r12, _ZZ33MatrixTranspose_with_SharedMemoryPfS_E10tempMemory;
	add.s32 	%r13, %r12, %r11;
	shl.b32 	%r14, %r1, 2;
	add.s32 	%r15, %r13, %r14;
	st.shared.f32 	[%r15], %f1;
	bar.sync 	0;
	shl.b32 	%r16, %r1, 7;
	add.s32 	%r17, %r12, %r16;
	shl.b32 	%r18, %r4, 2;
	add.s32 	%r19, %r17, %r18;
	ld.shared.f32 	%f2, [%r19];
	add.s64 	%rd7, %rd3, %rd5;
	st.global.f32 	[%rd7], %f2;
	ret;

}
	// .globl	_Z42MatrixTranspose_with_SharedMemoryCoalisingPfS_
.visible .entry _Z42MatrixTranspose_with_SharedMemoryCoalisingPfS_(
	.param .u64 .ptr .align 1 _Z42MatrixTranspose_with_SharedMemoryCoalisingPfS__param_0,
	.param .u64 .ptr .align 1 _Z42MatrixTranspose_with_SharedMemoryCoalisingPfS__param_1
)
{
	.reg .b32 	%r<18>;
	.reg .b32 	%f<3>;
	.reg .b64 	%rd<8>;
	// demoted variable
	.shared .align 4 .b8 _ZZ42MatrixTranspose_with_SharedMemoryCoalisingPfS_E10tempMemory[4224];
	ld.param.u64 	%rd1, [_Z42MatrixTranspose_with_SharedMemoryCoalisingPfS__param_0];
	ld.param.u64 	%rd2, [_Z42MatrixTranspose_with_SharedMemoryCoalisingPfS__param_1];
	cvta.to.global.u64 	%rd3, %rd1;
	cvta.to.global.u64 	%rd4, %rd2;
	mov.u32 	%r1, %tid.x;
	mov.u32 	%r2, %ctaid.x;
	mov.u32 	%r3, %ntid.x;
	mov.u32 	%r4, %tid.y;
	mov.u32 	%r5, %ctaid.y;
	mov.u32 	%r6, %ntid.y;
	mad.lo.s32 	%r7, %r5, %r6, %r4;
	mov.u32 	%r8, %nctaid.x;
	mad.lo.s32 	%r9, %r7, %r8, %r2;
	mad.lo.s32 	%r10, %r9, %r3, %r1;
	mul.wide.s32 	%rd5, %r10, 4;
	add.s64 	%rd6, %rd4, %rd5;
	ld.global.f32 	%f1, [%rd6];
	mov.u32 	%r11, _ZZ42MatrixTranspose_with_SharedMemoryCoalisingPfS_E10tempMemory;
	mad.lo.s32 	%r12, %r4, 132, %r11;
	shl.b32 	%r13, %r1, 2;
	add.s32 	%r14, %r12, %r13;
	st.shared.f32 	[%r14], %f1;
	bar.sync 	0;
	mad.lo.s32 	%r15, %r1, 132, %r11;
	shl.b32 	%r16, %r4, 2;
	add.s32 	%r17, %r15, %r16;
	ld.shared.f32 	%f2, [%r17];
	add.s64 	%rd7, %rd3, %rd5;
	st.global.f32 	[%rd7], %f2;
	ret;

}


// ===== COMPILED SASS (sm_100) =====

	.target	sm_100

	.elftype	@"ET_EXEC"


//--------------------- .note.nv.tkinfo           --------------------------
	.section	.note.nv.tkinfo,"",@"SHT_NOTE"
	.sectionflags	@"SHF_NOTE_NV_TKINFO"
	.tkinfo
        /*0018*/ 	.word	0x00000002
        /*0030*/ 	.string	""
        /*0030*/ 	.string	"ptxas"
        /*0030*/ 	.string	"Cuda compilation tools, release 13.0, V13.0.88"
        /*0030*/ 	.string	"Build cuda_13.0.r13.0/compiler.36424714_0"
        /*0030*/ 	.string	"-arch sm_100 -m 64 "



//--------------------- .note.nv.cuinfo           --------------------------
	.section	.note.nv.cuinfo,"",@"SHT_NOTE"
	.sectionflags	@"SHF_NOTE_NV_CUINFO"
        /*0018*/ 	.short	0x0002
        /*001a*/ 	.short	0x0064
        /*001c*/ 	.short	0x0082
	.zero		2


//--------------------- .nv.info                  --------------------------
	.section	.nv.info,"",@"SHT_CUDA_INFO"
	.align	4


	//----- nvinfo : EIATTR_REGCOUNT
	.align		4
        /*0000*/ 	.byte	0x04, 0x2f
        /*0002*/ 	.short	(.L_1 - .L_0)
	.align		4
.L_0:
        /*0004*/ 	.word	index@(_Z20MatrixInicializationPf)
        /*0008*/ 	.word	0x0000000c


	//----- nvinfo : EIATTR_FRAME_SIZE
	.align		4
.L_1:
        /*000c*/ 	.byte	0x04, 0x11
        /*000e*/ 	.short	(.L_3 - .L_2)
	.align		4
.L_2:
        /*0010*/ 	.word	index@(_Z20MatrixInicializationPf)
        /*0014*/ 	.word	0x00000000


	//----- nvinfo : EIATTR_REGCOUNT
	.align		4
.L_3:
        /*0018*/ 	.byte	0x04, 0x2f
        /*001a*/ 	.short	(.L_5 - .L_4)
	.align		4
.L_4:
        /*001c*/ 	.word	index@(_Z17coalescedMultiplyPfS_S_i)
        /*0020*/ 	.word	0x00000028


	//----- nvinfo : EIATTR_FRAME_SIZE
	.align		4
.L_5:
        /*0024*/ 	.byte	0x04, 0x11
        /*0026*/ 	.short	(.L_7 - .L_6)
	.align		4
.L_6:
        /*0028*/ 	.word	index@(_Z17coalescedMultiplyPfS_S_i)
        /*002c*/ 	.word	0x00000000


	//----- nvinfo : EIATTR_REGCOUNT
	.align		4
.L_7:
        /*0030*/ 	.byte	0x04, 0x2f
        /*0032*/ 	.short	(.L_9 - .L_8)
	.align		4
.L_8:
        /*0034*/ 	.word	index@(_Z16sharedABMultiplyPfS_S_i)
        /*0038*/ 	.word	0x00000020


	//----- nvinfo : EIATTR_FRAME_SIZE
	.align		4
.L_9:
        /*003c*/ 	.byte	0x04, 0x11
        /*003e*/ 	.short	(.L_11 - .L_10)
	.align		4
.L_10:
        /*0040*/ 	.word	index@(_Z16sharedABMultiplyPfS_S_i)
        /*0044*/ 	.word	0x00000000


	//----- nvinfo : EIATTR_REGCOUNT
	.align		4
.L_11:
        /*0048*/ 	.byte	0x04, 0x2f
        /*004a*/ 	.short	(.L_13 - .L_12)
	.align		4
.L_12:
        /*004c*/ 	.word	index@(_Z15MatrixTransposePfS_)
        /*0050*/ 	.word	0x0000000a


	//----- nvinfo : EIATTR_FRAME_SIZE
	.align		4
.L_13:
        /*0054*/ 	.byte	0x04, 0x11
        /*0056*/ 	.short	(.L_15 - .L_14)
	.align		4
.L_14:
        /*0058*/ 	.word	index@(_Z15MatrixTransposePfS_)
        /*005c*/ 	.word	0x00000000


	//----- nvinfo : EIATTR_REGCOUNT
	.align		4
.L_15:
        /*0060*/ 	.byte	0x04, 0x2f
        /*0062*/ 	.short	(.L_17 - .L_16)
	.align		4
.L_16:
        /*0064*/ 	.word	index@(_Z33MatrixTranspose_with_SharedMemoryPfS_)
        /*0068*/ 	.word	0x0000000c


	//----- nvinfo : EIATTR_FRAME_SIZE
	.align		4
.L_17:
        /*006c*/ 	.byte	0x04, 0x11
        /*006e*/ 	.short	(.L_19 - .L_18)
	.align		4
.L_18:
        /*0070*/ 	.word	index@(_Z33MatrixTranspose_with_SharedMemoryPfS_)
        /*0074*/ 	.word	0x00000000


	//----- nvinfo : EIATTR_REGCOUNT
	.align		4
.L_19:
        /*0078*/ 	.byte	0x04, 0x2f
        /*007a*/ 	.short	(.L_21 - .L_20)
	.align		4
.L_20:
        /*007c*/ 	.word	index@(_Z42MatrixTranspose_with_SharedMemoryCoalisingPfS_)
        /*0080*/ 	.word	0x0000000e


	//----- nvinfo : EIATTR_FRAME_SIZE
	.align		4
.L_21:
        /*0084*/ 	.byte	0x04, 0x11
        /*0086*/ 	.short	(.L_23 - .L_22)
	.align		4
.L_22:
        /*0088*/ 	.word	index@(_Z42MatrixTranspose_with_SharedMemoryCoalisingPfS_)
        /*008c*/ 	.word	0x00000000


	//----- nvinfo : EIATTR_MIN_STACK_SIZE
	.align		4
.L_23:
        /*0090*/ 	.byte	0x04, 0x12
        /*0092*/ 	.short	(.L_25 - .L_24)
	.align		4
.L_24:
        /*0094*/ 	.word	index@(_Z42MatrixTranspose_with_SharedMemoryCoalisingPfS_)
        /*0098*/ 	.word	0x00000000


	//----- nvinfo : EIATTR_MIN_STACK_SIZE
	.align		4
.L_25:
        /*009c*/ 	.byte	0x04, 0x12
        /*009e*/ 	.short	(.L_27 - .L_26)
	.align		4
.L_26:
        /*00a0*/ 	.word	index@(_Z33MatrixTranspose_with_SharedMemoryPfS_)
        /*00a4*/ 	.word	0x00000000


	//----- nvinfo : EIATTR_MIN_STACK_SIZE
	.align		4
.L_27:
        /*00a8*/ 	.byte	0x04, 0x12
        /*00aa*/ 	.short	(.L_29 - .L_28)
	.align		4
.L_28:
        /*00ac*/ 	.word	index@(_Z15MatrixTransposePfS_)
        /*00b0*/ 	.word	0x00000000


	//----- nvinfo : EIATTR_MIN_STACK_SIZE
	.align		4
.L_29:
        /*00b4*/ 	.byte	0x04, 0x12
        /*00b6*/ 	.short	(.L_31 - .L_30)
	.align		4
.L_30:
        /*00b8*/ 	.word	index@(_Z16sharedABMultiplyPfS_S_i)
        /*00bc*/ 	.word	0x00000000


	//----- nvinfo : EIATTR_MIN_STACK_SIZE
	.align		4
.L_31:
        /*00c0*/ 	.byte	0x04, 0x12
        /*00c2*/ 	.short	(.L_33 - .L_32)
	.align		4
.L_32:
        /*00c4*/ 	.word	index@(_Z17coalescedMultiplyPfS_S_i)
        /*00c8*/ 	.word	0x00000000


	//----- nvinfo : EIATTR_MIN_STACK_SIZE
	.align		4
.L_33:
        /*00cc*/ 	.byte	0x04, 0x12
        /*00ce*/ 	.short	(.L_35 - .L_34)
	.align		4
.L_34:
        /*00d0*/ 	.word	index@(_Z20MatrixInicializationPf)
        /*00d4*/ 	.word	0x00000000
.L_35:


//--------------------- .nv.compat                --------------------------
	.section	.nv.compat,"",@"SHT_CUDA_COMPAT_INFO"
	.align	4
        /*0000*/ 	.byte	0x02, 0x09, 0x00, 0x00, 0x02, 0x02, 0x01, 0x00, 0x02, 0x05, 0x05, 0x00, 0x03, 0x07, 0x01, 0x01
        /*0010*/ 	.byte	0x02, 0x03, 0x00, 0x00, 0x02, 0x06, 0x01, 0x00, 0x04, 0x0b, 0x08, 0x00, 0x09, 0x00, 0x00, 0x00
        /*0020*/ 	.byte	0x00, 0x00, 0x00, 0x00


//--------------------- .nv.info._Z42MatrixTranspose_with_SharedMemoryCoalisingPfS_ --------------------------
	.section	.nv.info._Z42MatrixTranspose_with_SharedMemoryCoalisingPfS_,"",@"SHT_CUDA_INFO"
	.sectionflags	@""
	.align	4


	//----- nvinfo : EIATTR_CUDA_API_VERSION
	.align		4
        /*0000*/ 	.byte	0x04, 0x37
        /*0002*/ 	.short	(.L_37 - .L_36)
.L_36:
        /*0004*/ 	.word	0x00000082


	//----- nvinfo : EIATTR_KPARAM_INFO
	.align		4
.L_37:
        /*0008*/ 	.byte	0x04, 0x17
        /*000a*/ 	.short	(.L_39 - .L_38)
.L_38:
        /*000c*/ 	.word	0x00000000
        /*0010*/ 	.short	0x0001
        /*0012*/ 	.short	0x0008
        /*0014*/ 	.byte	0x00, 0xf5, 0x21, 0x00


	//----- nvinfo : EIATTR_KPARAM_INFO
	.align		4
.L_39:
        /*0018*/ 	.byte	0x04, 0x17
        /*001a*/ 	.short	(.L_41 - .L_40)
.L_40:
        /*001c*/ 	.word	0x00000000
        /*0020*/ 	.short	0x0000
        /*0022*/ 	.short	0x0000
        /*0024*/ 	.byte	0x00, 0xf5, 0x21, 0x00


	//----- nvinfo : EIATTR_SPARSE_MMA_MASK
	.align		4
.L_41:
        /*0028*/ 	.byte	0x03, 0x50
        /*002a*/ 	.short	0x0000


	//----- nvinfo : EIATTR_MAXREG_COUNT
	.align		4
        /*002c*/ 	.byte	0x03, 0x1b
        /*002e*/ 	.short	0x00ff


	//----- nvinfo : EIATTR_NUM_BARRIERS
	.align		4
        /*0030*/ 	.byte	0x02, 0x4c
        /*0032*/ 	.byte	0x01
	.zero		1


	//----- nvinfo : EIATTR_MERCURY_ISA_VERSION
	.align		4
        /*0034*/ 	.byte	0x03, 0x5f
        /*0036*/ 	.short	0x0101


	//----- nvinfo : EIATTR_VRC_CTA_INIT_COUNT
	.align		4
        /*0038*/ 	.byte	0x02, 0x4a
	.zero		1
	.zero		1


	//----- nvinfo : EIATTR_EXIT_INSTR_OFFSETS
	.align		4
        /*003c*/ 	.byte	0x04, 0x1c
        /*003e*/ 	.short	(.L_43 - .L_42)


	//   ....[0]....
.L_42:
        /*0040*/ 	.word	0x000001c0


	//----- nvinfo : EIATTR_CBANK_PARAM_SIZE
	.align		4
.L_43:
        /*0044*/ 	.byte	0x03, 0x19
        /*0046*/ 	.short	0x0010


	//----- nvinfo : EIATTR_PARAM_CBANK
	.align		4
        /*0048*/ 	.byte	0x04, 0x0a
        /*004a*/ 	.short	(.L_45 - .L_44)
	.align		4
.L_44:
        /*004c*/ 	.word	index@(.nv.constant0._Z42MatrixTranspose_with_SharedMemoryCoalisingPfS_)
        /*0050*/ 	.short	0x0380
        /*0052*/ 	.short	0x0010


	//----- nvinfo : EIATTR_SW_WAR
	.align		4
.L_45:
        /*0054*/ 	.byte	0x04, 0x36
        /*0056*/ 	.short	(.L_47 - .L_46)
.L_46:
        /*0058*/ 	.word	0x00000008
.L_47:


//--------------------- .nv.info._Z33MatrixTranspose_with_SharedMemoryPfS_ --------------------------
	.section	.nv.info._Z33MatrixTranspose_with_SharedMemoryPfS_,"",@"SHT_CUDA_INFO"
	.sectionflags	@""
	.align	4


	//----- nvinfo : EIATTR_CUDA_API_VERSION
	.align		4
        /*0000*/ 	.byte	0x04, 0x37
        /*0002*/ 	.short	(.L_49 - .L_48)
.L_48:
        /*0004*/ 	.word	0x00000082


	//----- nvinfo : EIATTR_KPARAM_INFO
	.align		4
.L_49:
        /*0008*/ 	.byte	0x04, 0x17
        /*000a*/ 	.short	(.L_51 - .L_50)
.L_50:
        /*000c*/ 	.word	0x00000000
        /*0010*/ 	.short	0x0001
        /*0012*/ 	.short	0x0008
        /*0014*/ 	.byte	0x00, 0xf5, 0x21, 0x00


	//----- nvinfo : EIATTR_KPARAM_INFO
	.align		4
.L_51:
        /*0018*/ 	.byte	0x04, 0x17
        /*001a*/ 	.short	(.L_53 - .L_52)
.L_52:
        /*001c*/ 	.word	0x00000000
        /*0020*/ 	.short	0x0000
        /*0022*/ 	.short	0x0000
        /*0024*/ 	.byte	0x00, 0xf5, 0x21, 0x00


	//----- nvinfo : EIATTR_SPARSE_MMA_MASK
	.align		4
.L_53:
        /*0028*/ 	.byte	0x03, 0x50
        /*002a*/ 	.short	0x0000


	//----- nvinfo : EIATTR_MAXREG_COUNT
	.align		4
        /*002c*/ 	.byte	0x03, 0x1b
        /*002e*/ 	.short	0x00ff


	//----- nvinfo : EIATTR_NUM_BARRIERS
	.align		4
        /*0030*/ 	.byte	0x02, 0x4c
        /*0032*/ 	.byte	0x01
	.zero		1


	//----- nvinfo : EIATTR_MERCURY_ISA_VERSION
	.align		4
        /*0034*/ 	.byte	0x03, 0x5f
        /*0036*/ 	.short	0x0101


	//----- nvinfo : EIATTR_VRC_CTA_INIT_COUNT
	.align		4
        /*0038*/ 	.byte	0x02, 0x4a
	.zero		1
	.zero		1


	//----- nvinfo : EIATTR_EXIT_INSTR_OFFSETS
	.align		4
        /*003c*/ 	.byte	0x04, 0x1c
        /*003e*/ 	.short	(.L_55 - .L_54)


	//   ....[0]....
.L_54:
        /*0040*/ 	.word	0x000001c0


	//----- nvinfo : EIATTR_CBANK_PARAM_SIZE
	.align		4
.L_55:
        /*0044*/ 	.byte	0x03, 0x19
        /*0046*/ 	.short	0x0010


	//----- nvinfo : EIATTR_PARAM_CBANK
	.align		4
        /*0048*/ 	.byte	0x04, 0x0a
        /*004a*/ 	.short	(.L_57 - .L_56)
	.align		4
.L_56:
        /*004c*/ 	.word	index@(.nv.constant0._Z33MatrixTranspose_with_SharedMemoryPfS_)
        /*0050*/ 	.short	0x0380
        /*0052*/ 	.short	0x0010


	//----- nvinfo : EIATTR_SW_WAR
	.align		4
.L_57:
        /*0054*/ 	.byte	0x04, 0x36
        /*0056*/ 	.short	(.L_59 - .L_58)
.L_58:
        /*0058*/ 	.word	0x00000008
.L_59:


//--------------------- .nv.info._Z15MatrixTransposePfS_ --------------------------
	.section	.nv.info._Z15MatrixTransposePfS_,"",@"SHT_CUDA_INFO"
	.sectionflags	@""
	.align	4


	//----- nvinfo : EIATTR_CUDA_API_VERSION
	.align		4
        /*0000*/ 	.byte	0x04, 0x37
        /*0002*/ 	.short	(.L_61 - .L_60)
.L_60:
        /*0004*/ 	.word	0x00000082


	//----- nvinfo : EIATTR_KPARAM_INFO
	.align		4
.L_61:
        /*0008*/ 	.byte	0x04, 0x17
        /*000a*/ 	.short	(.L_63 - .L_62)
.L_62:
        /*000c*/ 	.word	0x00000000
        /*0010*/ 	.short	0x0001
        /*0012*/ 	.short	0x0008
        /*0014*/ 	.byte	0x00, 0xf5, 0x21, 0x00


	//----- nvinfo : EIATTR_KPARAM_INFO
	.align		4
.L_63:
        /*0018*/ 	.byte	0x04, 0x17
        /*001a*/ 	.short	(.L_65 - .L_64)
.L_64:
        /*001c*/ 	.word	0x00000000
        /*0020*/ 	.short	0x0000
        /*0022*/ 	.short	0x0000
        /*0024*/ 	.byte	0x00, 0xf5, 0x21, 0x00


	//----- nvinfo : EIATTR_SPARSE_MMA_MASK
	.align		4
.L_65:
        /*0028*/ 	.byte	0x03, 0x50
        /*002a*/ 	.short	0x0000


	//----- nvinfo : EIATTR_MAXREG_COUNT
	.align		4
        /*002c*/ 	.byte	0x03, 0x1b
        /*002e*/ 	.short	0x00ff


	//----- nvinfo : EIATTR_MERCURY_ISA_VERSION
	.align		4
        /*0030*/ 	.byte	0x03, 0x5f
        /*0032*/ 	.short	0x0101


	//----- nvinfo : EIATTR_VRC_CTA_INIT_COUNT
	.align		4
        /*0034*/ 	.byte	0x02, 0x4a
	.zero		1
	.zero		1


	//----- nvinfo : EIATTR_EXIT_INSTR_OFFSETS
	.align		4
        /*0038*/ 	.byte	0x04, 0x1c
        /*003a*/ 	.short	(.L_67 - .L_66)


	//   ....[0]....
.L_66:
        /*003c*/ 	.word	0x00000140


	//----- nvinfo : EIATTR_CBANK_PARAM_SIZE
	.align		4
.L_67:
        /*0040*/ 	.byte	0x03, 0x19
        /*0042*/ 	.short	0x0010


	//----- nvinfo : EIATTR_PARAM_CBANK
	.align		4
        /*0044*/ 	.byte	0x04, 0x0a
        /*0046*/ 	.short	(.L_69 - .L_68)
	.align		4
.L_68:
        /*0048*/ 	.word	index@(.nv.constant0._Z15MatrixTransposePfS_)
        /*004c*/ 	.short	0x0380
        /*004e*/ 	.short	0x0010


	//----- nvinfo : EIATTR_SW_WAR
	.align		4
.L_69:
        /*0050*/ 	.byte	0x04, 0x36
        /*0052*/ 	.short	(.L_71 - .L_70)
.L_70:
        /*0054*/ 	.word	0x00000008
.L_71:


//--------------------- .nv.info._Z16sharedABMultiplyPfS_S_i --------------------------
	.section	.nv.info._Z16sharedABMultiplyPfS_S_i,"",@"SHT_CUDA_INFO"
	.sectionflags	@""
	.align	4


	//----- nvinfo : EIATTR_CUDA_API_VERSION
	.align		4
        /*0000*/ 	.byte	0x04, 0x37
        /*0002*/ 	.short	(.L_73 - .L_72)
.L_72:
        /*0004*/ 	.word	0x00000082


	//----- nvinfo : EIATTR_KPARAM_INFO
	.align		4
.L_73:
        /*0008*/ 	.byte	0x04, 0x17
        /*000a*/ 	.short	(.L_75 - .L_74)
.L_74:
        /*000c*/ 	.word	0x00000000
        /*0010*/ 	.short	0x0003
        /*0012*/ 	.short	0x0018
        /*0014*/ 	.byte	0x00, 0xf0, 0x11, 0x00


	//----- nvinfo : EIATTR_KPARAM_INFO
	.align		4
.L_75:
        /*0018*/ 	.byte	0x04, 0x17
        /*001a*/ 	.short	(.L_77 - .L_76)
.L_76:
        /*001c*/ 	.word	0x00000000
        /*0020*/ 	.short	0x0002
        /*0022*/ 	.short	0x0010
        /*0024*/ 	.byte	0x00, 0xf5, 0x21, 0x00


	//----- nvinfo : EIATTR_KPARAM_INFO
	.align		4
.L_77:
        /*0028*/ 	.byte	0x04, 0x17
        /*002a*/ 	.short	(.L_79 - .L_78)
.L_78:
        /*002c*/ 	.word	0x00000000
        /*0030*/ 	.short	0x0001
        /*0032*/ 	.short	0x0008
        /*0034*/ 	.byte	0x00, 0xf5, 0x21, 0x00


	//----- nvinfo : EIATTR_KPARAM_INFO
	.align		4
.L_79:
        /*0038*/ 	.byte	0x04, 0x17
        /*003a*/ 	.short	(.L_81 - .L_80)
.L_80:
        /*003c*/ 	.word	0x00000000
        /*0040*/ 	.short	0x0000
        /*0042*/ 	.short	0x0000
        /*0044*/ 	.byte	0x00, 0xf5, 0x21, 0x00


	//----- nvinfo : EIATTR_SPARSE_MMA_MASK
	.align		4
.L_81:
        /*0048*/ 	.byte	0x03, 0x50
        /*004a*/ 	.short	0x0000


	//----- nvinfo : EIATTR_MAXREG_COUNT
	.align		4
        /*004c*/ 	.byte	0x03, 0x1b
        /*004e*/ 	.short	0x00ff


	//----- nvinfo : EIATTR_NUM_BARRIERS
	.align		4
        /*0050*/ 	.byte	0x02, 0x4c
        /*0052*/ 	.byte	0x01
	.zero		1


	//----- nvinfo : EIATTR_MERCURY_ISA_VERSION
	.align		4
        /*0054*/ 	.byte	0x03, 0x5f
        /*0056*/ 	.short	0x0101


	//----- nvinfo : EIATTR_VRC_CTA_INIT_COUNT
	.align		4
        /*0058*/ 	.byte	0x02, 0x4a
	.zero		1
	.zero		1


	//----- nvinfo : EIATTR_EXIT_INSTR_OFFSETS
	.align		4
        /*005c*/ 	.byte	0x04, 0x1c
        /*005e*/ 	.short	(.L_83 - .L_82)


	//   ....[0]....
.L_82:
        /*0060*/ 	.word	0x000006b0


	//----- nvinfo : EIATTR_CBANK_PARAM_SIZE
	.align		4
.L_83:
        /*0064*/ 	.byte	0x03, 0x19
        /*0066*/ 	.short	0x001c


	//----- nvinfo : EIATTR_PARAM_CBANK
	.align		4
        /*0068*/ 	.byte	0x04, 0x0a
        /*006a*/ 	.short	(.L_85 - .L_84)
	.align		4
.L_84:
        /*006c*/ 	.word	index@(.nv.constant0._Z16sharedABMultiplyPfS_S_i)
        /*0070*/ 	.short	0x0380
        /*0072*/ 	.short	0x001c


	//----- nvinfo : EIATTR_SW_WAR
	.align		4
.L_85:
        /*0074*/ 	.byte	0x04, 0x36
        /*0076*/ 	.short	(.L_87 - .L_86)
.L_86:
        /*0078*/ 	.word	0x00000008
.L_87:


//--------------------- .nv.info._Z17coalescedMultiplyPfS_S_i --------------------------
	.section	.nv.info._Z17coalescedMultiplyPfS_S_i,"",@"SHT_CUDA_INFO"
	.sectionflags	@""
	.align	4


	//----- nvinfo : EIATTR_CUDA_API_VERSION
	.align		4
        /*0000*/ 	.byte	0x04, 0x37
        /*0002*/ 	.short	(.L_89 - .L_88)
.L_88:
        /*0004*/ 	.word	0x00000082


	//----- nvinfo : EIATTR_KPARAM_INFO
	.align		4
.L_89:
        /*0008*/ 	.byte	0x04, 0x17
        /*000a*/ 	.short	(.L_91 - .L_90)
.L_90:
        /*000c*/ 	.word	0x00000000
        /*0010*/ 	.short	0x0003
        /*0012*/ 	.short	0x0018
        /*0014*/ 	.byte	0x00, 0xf0, 0x11, 0x00


	//----- nvinfo : EIATTR_KPARAM_INFO
	.align		4
.L_91:
        /*0018*/ 	.byte	0x04, 0x17
        /*001a*/ 	.short	(.L_93 - .L_92)
.L_92:
        /*001c*/ 	.word	0x00000000
        /*0020*/ 	.short	0x0002
        /*0022*/ 	.short	0x0010
        /*0024*/ 	.byte	0x00, 0xf5, 0x21, 0x00


	//----- nvinfo : EIATTR_KPARAM_INFO
	.align		4
.L_93:
        /*0028*/ 	.byte	0x04, 0x17
        /*002a*/ 	.short	(.L_95 - .L_94)
.L_94:
        /*002c*/ 	.word	0x00000000
        /*0030*/ 	.short	0x0001
        /*0032*/ 	.short	0x0008
        /*0034*/ 	.byte	0x00, 0xf5, 0x21, 0x00


	//----- nvinfo : EIATTR_KPARAM_INFO
	.align		4
.L_95:
        /*0038*/ 	.byte	0x04, 0x17
        /*003a*/ 	.short	(.L_97 - .L_96)
.L_96:
        /*003c*/ 	.word	0x00000000
        /*0040*/ 	.short	0x0000
        /*0042*/ 	.short	0x0000
        /*0044*/ 	.byte	0x00, 0xf5, 0x21, 0x00


	//----- nvinfo : EIATTR_SPARSE_MMA_MASK
	.align		4
.L_97:
        /*0048*/ 	.byte	0x03, 0x50
        /*004a*/ 	.short	0x0000


	//----- nvinfo : EIATTR_MAXREG_COUNT
	.align		4
        /*004c*/ 	.byte	0x03, 0x1b
        /*004e*/ 	.short	0x00ff


	//----- nvinfo : EIATTR_MERCURY_ISA_VERSION
	.align		4
        /*0050*/ 	.byte	0x03, 0x5f
        /*0052*/ 	.short	0x0101


	//----- nvinfo : EIATTR_VRC_CTA_INIT_COUNT
	.align		4
        /*0054*/ 	.byte	0x02, 0x4a
	.zero		1
	.zero		1


	//----- nvinfo : EIATTR_EXIT_INSTR_OFFSETS
	.align		4
        /*0058*/ 	.byte	0x04, 0x1c
        /*005a*/ 	.short	(.L_99 - .L_98)


	//   ....[0]....
.L_98:
        /*005c*/ 	.word	0x00000820


	//----- nvinfo : EIATTR_CBANK_PARAM_SIZE
	.align		4
.L_99:
        /*0060*/ 	.byte	0x03, 0x19
        /*0062*/ 	.short	0x001c


	//----- nvinfo : EIATTR_PARAM_CBANK
	.align		4
        /*0064*/ 	.byte	0x04, 0x0a
        /*0066*/ 	.short	(.L_101 - .L_100)
	.align		4
.L_100:
        /*0068*/ 	.word	index@(.nv.constant0._Z17coalescedMultiplyPfS_S_i)
        /*006c*/ 	.short	0x0380
        /*006e*/ 	.short	0x001c


	//----- nvinfo : EIATTR_SW_WAR
	.align		4
.L_101:
        /*0070*/ 	.byte	0x04, 0x36
        /*0072*/ 	.short	(.L_103 - .L_102)
.L_102:
        /*0074*/ 	.word	0x00000008
.L_103:


//--------------------- .nv.info._Z20MatrixInicializationPf --------------------------
	.section	.nv.info._Z20MatrixInicializationPf,"",@"SHT_CUDA_INFO"
	.sectionflags	@""
	.align	4


	//----- nvinfo : EIATTR_CUDA_API_VERSION
	.align		4
        /*0000*/ 	.byte	0x04, 0x37
        /*0002*/ 	.short	(.L_105 - .L_104)
.L_104:
        /*0004*/ 	.word	0x00000082


	//----- nvinfo : EIATTR_KPARAM_INFO
	.align		4
.L_105:
        /*0008*/ 	.byte	0x04, 0x17
        /*000a*/ 	.short	(.L_107 - .L_106)
.L_106:
        /*000c*/ 	.word	0x00000000
        /*0010*/ 	.short	0x0000
        /*0012*/ 	.short	0x0000
        /*0014*/ 	.byte	0x00, 0xf5, 0x21, 0x00


	//----- nvinfo : EIATTR_SPARSE_MMA_MASK
	.align		4
.L_107:
        /*0018*/ 	.byte	0x03, 0x50
        /*001a*/ 	.short	0x0000


	//----- nvinfo : EIATTR_MAXREG_COUNT
	.align		4
        /*001c*/ 	.byte	0x03, 0x1b
        /*001e*/ 	.short	0x00ff


	//----- nvinfo : EIATTR_MERCURY_ISA_VERSION
	.align		4
        /*0020*/ 	.byte	0x03, 0x5f
        /*0022*/ 	.short	0x0101


	//----- nvinfo : EIATTR_VRC_CTA_INIT_COUNT
	.align		4
        /*0024*/ 	.byte	0x02, 0x4a
	.zero		1
	.zero		1


	//----- nvinfo : EIATTR_EXIT_INSTR_OFFSETS
	.align		4
        /*0028*/ 	.byte	0x04, 0x1c
        /*002a*/ 	.short	(.L_109 - .L_108)


	//   ....[0]....
.L_108:
        /*002c*/ 	.word	0x00000100


	//----- nvinfo : EIATTR_CBANK_PARAM_SIZE
	.align		4
.L_109:
        /*0030*/ 	.byte	0x03, 0x19
        /*0032*/ 	.short	0x0008


	//----- nvinfo : EIATTR_PARAM_CBANK
	.align		4
        /*0034*/ 	.byte	0x04, 0x0a
        /*0036*/ 	.short	(.L_111 - .L_110)
	.align		4
.L_110:
        /*0038*/ 	.word	index@(.nv.constant0._Z20MatrixInicializationPf)
        /*003c*/ 	.short	0x0380
        /*003e*/ 	.short	0x0008


	//----- nvinfo : EIATTR_SW_WAR
	.align		4
.L_111:
        /*0040*/ 	.byte	0x04, 0x36
        /*0042*/ 	.short	(.L_113 - .L_112)
.L_112:
        /*0044*/ 	.word	0x00000008
.L_113:


//--------------------- .nv.callgraph             --------------------------
	.section	.nv.callgraph,"",@"SHT_CUDA_CALLGRAPH"
	.align	4
	.sectionentsize	8
	.align		4
        /*0000*/ 	.word	0x00000000
	.align		4
        /*0004*/ 	.word	0xffffffff
	.align		4
        /*0008*/ 	.word	0x00000000
	.align		4
        /*000c*/ 	.word	0xfffffffe
	.align		4
        /*0010*/ 	.word	0x00000000
	.align		4
        /*0014*/ 	.word	0xfffffffd
	.align		4
        /*0018*/ 	.word	0x00000000
	.align		4
        /*001c*/ 	.word	0xfffffffc


//--------------------- .text._Z42MatrixTranspose_with_SharedMemoryCoalisingPfS_ --------------------------
	.section	.text._Z42MatrixTranspose_with_SharedMemoryCoalisingPfS_,"ax",@progbits
	.align	128
        .global         _Z42MatrixTranspose_with_SharedMemoryCoalisingPfS_
        .type           _Z42MatrixTranspose_with_SharedMemoryCoalisingPfS_,@function
        .size           _Z42MatrixTranspose_with_SharedMemoryCoalisingPfS_,(.L_x_6 - _Z42MatrixTranspose_with_SharedMemoryCoalisingPfS_)
        .other          _Z42MatrixTranspose_with_SharedMemoryCoalisingPfS_,@"STO_CUDA_ENTRY STV_DEFAULT"
_Z42MatrixTranspose_with_SharedMemoryCoalisingPfS_:
.text._Z42MatrixTranspose_with_SharedMemoryCoalisingPfS_:
[----:B------:R-:W-:Y:S01]  /*0000*/  LDC R1, c[0x0][0x37c] ;  /* 0x0000df00ff017b82 */ /* 0x000fe20000000800 */
[----:B------:R-:W0:Y:S01]  /*0010*/  S2R R11, SR_TID.Y ;  /* 0x00000000000b7919 */ /* 0x000e220000002200 */
[----:B------:R-:W1:Y:S06]  /*0020*/  LDCU UR7, c[0x0][0x360] ;  /* 0x00006c00ff0777ac */ /* 0x000e6c0008000800 */
[----:B------:R-:W0:Y:S01]  /*0030*/  S2UR UR8, SR_CTAID.Y ;  /* 0x00000000000879c3 */ /* 0x000e220000002600 */
[----:B------:R-:W1:Y:S01]  /*0040*/  S2R R9, SR_TID.X ;  /* 0x0000000000097919 */ /* 0x000e620000002100 */
[----:B------:R-:W2:Y:S06]  /*0050*/  LDCU.64 UR4, c[0x0][0x358] ;  /* 0x00006b00ff0477ac */ /* 0x000eac0008000a00 */
[----:B------:R-:W0:Y:S08]  /*0060*/  LDC R0, c[0x0][0x364] ;  /* 0x0000d900ff007b82 */ /* 0x000e300000000800 */
[----:B------:R-:W3:Y:S08]  /*0070*/  S2UR UR6, SR_CTAID.X ;  /* 0x00000000000679c3 */ /* 0x000ef00000002500 */
[----:B------:R-:W3:Y:S08]  /*0080*/  LDC R5, c[0x0][0x370] ;  /* 0x0000dc00ff057b82 */ /* 0x000ef00000000800 */
[----:B------:R-:W4:Y:S01]  /*0090*/  LDC.64 R2, c[0x0][0x388] ;  /* 0x0000e200ff027b82 */ /* 0x000f220000000a00 */
[----:B0-----:R-:W-:-:S04]  /*00a0*/  IMAD R0, R0, UR8, R11 ;  /* 0x0000000800007c24 */ /* 0x001fc8000f8e020b */
[----:B---3--:R-:W-:-:S04]  /*00b0*/  IMAD R0, R0, R5, UR6 ;  /* 0x0000000600007e24 */ /* 0x008fc8000f8e0205 */
[----:B-1----:R-:W-:-:S04]  /*00c0*/  IMAD R5, R0, UR7, R9 ;  /* 0x0000000700057c24 */ /* 0x002fc8000f8e0209 */
[----:B----4-:R-:W-:-:S05]  /*00d0*/  IMAD.WIDE R2, R5, 0x4, R2 ;  /* 0x0000000405027825 */ /* 0x010fca00078e0202 */
[----:B--2---:R0:W2:Y:S01]  /*00e0*/  LDG.E R0, desc[UR4][R2.64] ;  /* 0x0000000402007981 */ /* 0x0040a2000c1e1900 */
[----:B------:R-:W-:Y:S01]  /*00f0*/  MOV R4, 0x400 ;  /* 0x0000040000047802 */ /* 0x000fe20000000f00 */
[----:B------:R-:W1:Y:S01]  /*0100*/  S2R R7, SR_CgaCtaId ;  /* 0x0000000000077919 */ /* 0x000e620000008800 */
[----:B0-----:R-:W0:Y:S02]  /*0110*/  LDC.64 R2, c[0x0][0x380] ;  /* 0x0000e000ff027b82 */ /* 0x001e240000000a00 */
[----:B0-----:R-:W-:Y:S01]  /*0120*/  IMAD.WIDE R2, R5, 0x4, R2 ;  /* 0x0000000405027825 */ /* 0x001fe200078e0202 */
[----:B-1----:R-:W-:-:S05]  /*0130*/  LEA R4, R7, R4, 0x18 ;  /* 0x0000000407047211 */ /* 0x002fca00078ec0ff */
[--C-:B------:R-:W-:Y:S02]  /*0140*/  IMAD R6, R11, 0x84, R4.reuse ;  /* 0x000000840b067824 */ /* 0x100fe400078e0204 */
[----:B------:R-:W-:-:S03]  /*0150*/  IMAD R4, R9, 0x84, R4 ;  /* 0x0000008409047824 */ /* 0x000fc600078e0204 */
[----:B------:R-:W-:Y:S02]  /*0160*/  LEA R7, R9, R6, 0x2 ;  /* 0x0000000609077211 */ /* 0x000fe400078e10ff */
[----:B------:R-:W-:-:S03]  /*0170*/  LEA R4, R11, R4, 0x2 ;  /* 0x000000040b047211 */ /* 0x000fc600078e10ff */
[----:B--2---:R-:W-:Y:S01]  /*0180*/  STS [R7], R0 ;  /* 0x0000000007007388 */ /* 0x004fe20000000800 */
[----:B------:R-:W-:Y:S06]  /*0190*/  BAR.SYNC.DEFER_BLOCKING 0x0 ;  /* 0x0000000000007b1d */ /* 0x000fec0000010000 */
[----:B------:R-:W0:Y:S04]  /*01a0*/  LDS R9, [R4] ;  /* 0x0000000004097984 */ /* 0x000e280000000800 */
[----:B0-----:R-:W-:Y:S01]  /*01b0*/  STG.E desc[UR4][R2.64], R9 ;  /* 0x0000000902007986 */ /* 0x001fe2000c101904 */
[----:B------:R-:W-:Y:S05]  /*01c0*/  EXIT ;  /* 0x000000000000794d */ /* 0x000fea0003800000 */
.L_x_0:
[----:B------:R-:W-:-:S00]  /*01d0*/  BRA `(.L_x_0) ;  /* 0xfffffffc00fc7947 */ /* 0x000fc0000383ffff */
[----:B------:R-:W-:-:S00]  /*01e0*/  NOP ;  /* 0x0000000000007918 */ /* 0x000fc00000000000 */
        /* <DEDUP_REMOVED lines=9> */
.L_x_6:


//--------------------- .text._Z33MatrixTranspose_with_SharedMemoryPfS_ --------------------------
	.section	.text._Z33MatrixTranspose_with_SharedMemoryPfS_,"ax",@progbits
	.align	128
        .global         _Z33MatrixTranspose_with_SharedMemoryPfS_
        .type           _Z33MatrixTranspose_with_SharedMemoryPfS_,@function
        .size           _Z33MatrixTranspose_with_SharedMemoryPfS_,(.L_x_7 - _Z33MatrixTranspose_with_SharedMemoryPfS_)
        .other          _Z33MatrixTranspose_with_SharedMemoryPfS_,@"STO_CUDA_ENTRY STV_DEFAULT"
_Z33MatrixTranspose_with_SharedMemoryPfS_:
.text._Z33MatrixTranspose_with_SharedMemoryPfS_:
        /* <DEDUP_REMOVED lines=15> */
[----:B------:R-:W1:Y:S01]  /*00f0*/  S2UR UR5, SR_CgaCtaId ;  /* 0x00000000000579c3 */ /* 0x000e620000008800 */
[----:B------:R-:W-:-:S07]  /*0100*/  UMOV UR4, 0x400 ;  /* 0x0000040000047882 */ /* 0x000fce0000000000 */
[----:B0-----:R-:W0:Y:S01]  /*0110*/  LDC.64 R2, c[0x0][0x380] ;  /* 0x0000e000ff027b82 */ /* 0x001e220000000a00 */
[----:B-1----:R-:W-:-:S06]  /*0120*/  ULEA UR4, UR5, UR4, 0x18 ;  /* 0x0000000405047291 */ /* 0x002fcc000f8ec0ff */
[----:B------:R-:W-:Y:S02]  /*0130*/  LEA R4, R9, UR4, 0x7 ;  /* 0x0000000409047c11 */ /* 0x000fe4000f8e38ff */
[----:B------:R-:W-:Y:S01]  /*0140*/  LEA R6, R7, UR4, 0x7 ;  /* 0x0000000407067c11 */ /* 0x000fe2000f8e38ff */
[----:B0-----:R-:W-:Y:S01]  /*0150*/  IMAD.WIDE R2, R5, 0x4, R2 ;  /* 0x0000000405027825 */ /* 0x001fe200078e0202 */
[----:B------:R-:W-:Y:S02]  /*0160*/  LEA R7, R7, R4, 0x2 ;  /* 0x0000000407077211 */ /* 0x000fe400078e10ff */
[----:B------:R-:W-:-:S03]  /*0170*/  LEA R6, R9, R6, 0x2 ;  /* 0x0000000609067211 */ /* 0x000fc600078e10ff */
[----:B--2---:R-:W-:Y:S01]  /*0180*/  STS [R7], R0 ;  /* 0x0000000007007388 */ /* 0x004fe20000000800 */
[----:B------:R-:W-:Y:S06]  /*0190*/  BAR.SYNC.DEFER_BLOCKING 0x0 ;  /* 0x0000000000007b1d */ /* 0x000fec0000010000 */
[----:B------:R-:W0:Y:S04]  /*01a0*/  LDS R9, [R6] ;  /* 0x0000000006097984 */ /* 0x000e280000000800 */
[----:B0-----:R-:W-:Y:S01]  /*01b0*/  STG.E desc[UR6][R2.64], R9 ;  /* 0x0000000902007986 */ /* 0x001fe2000c101906 */
[----:B------:R-:W-:Y:S05]  /*01c0*/  EXIT ;  /* 0x000000000000794d */ /* 0x000fea0003800000 */
.L_x_1:
        /* <DEDUP_REMOVED lines=11> */
.L_x_7:


//--------------------- .text._Z15MatrixTransposePfS_ --------------------------
	.section	.text._Z15MatrixTransposePfS_,"ax",@progbits
	.align	128
        .global         _Z15MatrixTransposePfS_
        .type           _Z15MatrixTransposePfS_,@function
        .size           _Z15MatrixTransposePfS_,(.L_x_8 - _Z15MatrixTransposePfS_)
        .other          _Z15MatrixTransposePfS_,@"STO_CUDA_ENTRY STV_DEFAULT"
_Z15MatrixTransposePfS_:
.text._Z15MatrixTransposePfS_:
[----:B------:R-:W-:Y:S01]  /*0000*/  LDC R1, c[0x0][0x37c] ;  /* 0x0000df00ff017b82 */ /* 0x000fe20000000800 */
[----:B------:R-:W0:Y:S07]  /*0010*/  S2R R7, SR_TID.Y ;  /* 0x0000000000077919 */ /* 0x000e2e0000002200 */
[----:B------:R-:W1:Y:S01]  /*0020*/  LDC R5, c[0x0][0x360] ;  /* 0x0000d800ff057b82 */ /* 0x000e620000000800 */
[----:B------:R-:W2:Y:S01]  /*0030*/  LDCU.64 UR4, c[0x0][0x358] ;  /* 0x00006b00ff0477ac */ /* 0x000ea20008000a00 */
[----:B------:R-:W3:Y:S06]  /*0040*/  S2R R0, SR_TID.X ;  /* 0x0000000000007919 */ /* 0x000eec0000002100 */
[----:B------:R-:W0:Y:S08]  /*0050*/  S2UR UR7, SR_CTAID.Y ;  /* 0x00000000000779c3 */ /* 0x000e300000002600 */
[----:B------:R-:W0:Y:S01]  /*0060*/  LDC R4, c[0x0][0x364] ;  /* 0x0000d900ff047b82 */ /* 0x000e220000000800 */
[----:B------:R-:W1:Y:S07]  /*0070*/  LDCU UR8, c[0x0][0x370] ;  /* 0x00006e00ff0877ac */ /* 0x000e6e0008000800 */
[----:B------:R-:W3:Y:S08]  /*0080*/  S2UR UR6, SR_CTAID.X ;  /* 0x00000000000679c3 */ /* 0x000ef00000002500 */
[----:B------:R-:W4:Y:S01]  /*0090*/  LDC.64 R2, c[0x0][0x388] ;  /* 0x0000e200ff027b82 */ /* 0x000f220000000a00 */
[----:B-1----:R-:W-:-:S02]  /*00a0*/  IMAD R6, R5, UR8, RZ ;  /* 0x0000000805067c24 */ /* 0x002fc4000f8e02ff */
[----:B0-----:R-:W-:Y:S02]  /*00b0*/  IMAD R7, R4, UR7, R7 ;  /* 0x0000000704077c24 */ /* 0x001fe4000f8e0207 */
[----:B---3--:R-:W-:-:S04]  /*00c0*/  IMAD R0, R5, UR6, R0 ;  /* 0x0000000605007c24 */ /* 0x008fc8000f8e0200 */
[----:B------:R-:W-:-:S04]  /*00d0*/  IMAD R5, R7, R6, R0 ;  /* 0x0000000607057224 */ /* 0x000fc800078e0200 */
[----:B----4-:R-:W-:Y:S02]  /*00e0*/  IMAD.WIDE R2, R5, 0x4, R2 ;  /* 0x0000000405027825 */ /* 0x010fe400078e0202 */
[----:B------:R-:W0:Y:S04]  /*00f0*/  LDC.64 R4, c[0x0][0x380] ;  /* 0x0000e000ff047b82 */ /* 0x000e280000000a00 */
[----:B--2---:R-:W2:Y:S01]  /*0100*/  LDG.E R3, desc[UR4][R2.64] ;  /* 0x0000000402037981 */ /* 0x004ea2000c1e1900 */
[----:B------:R-:W-:-:S04]  /*0110*/  IMAD R7, R0, R6, R7 ;  /* 0x0000000600077224 */ /* 0x000fc800078e0207 */
[----:B0-----:R-:W-:-:S05]  /*0120*/  IMAD.WIDE R4, R7, 0x4, R4 ;  /* 0x0000000407047825 */ /* 0x001fca00078e0204 */
[----:B--2---:R-:W-:Y:S01]  /*0130*/  STG.E desc[UR4][R4.64], R3 ;  /* 0x0000000304007986 */ /* 0x004fe2000c101904 */
[----:B------:R-:W-:Y:S05]  /*0140*/  EXIT ;  /* 0x000000000000794d */ /* 0x000fea0003800000 */
.L_x_2:
        /* <DEDUP_REMOVED lines=11> */
.L_x_8:


//--------------------- .text._Z16sharedABMultiplyPfS_S_i --------------------------
	.section	.text._Z16sharedABMultiplyPfS_S_i,"ax",@progbits
	.align	128
        .global         _Z16sharedABMultiplyPfS_S_i
        .type           _Z16sharedABMultiplyPfS_S_i,@function
        .size           _Z16sharedABMultiplyPfS_S_i,(.L_x_9 - _Z16sharedABMultiplyPfS_S_i)
        .other          _Z16sharedABMultiplyPfS_S_i,@"STO_CUDA_ENTRY STV_DEFAULT"
_Z16sharedABMultiplyPfS_S_i:
.text._Z16sharedABMultiplyPfS_S_i:
[----:B------:R-:W-:Y:S01]  /*0000*/  LDC R1, c[0x0][0x37c] ;  /* 0x0000df00ff017b82 */ /* 0x000fe20000000800 */
[----:B------:R-:W0:Y:S07]  /*0010*/  S2R R11, SR_TID.Y ;  /* 0x00000000000b7919 */ /* 0x000e2e0000002200 */
[----:B------:R-:W0:Y:S01]  /*0020*/  S2UR UR4, SR_CTAID.Y ;  /* 0x00000000000479c3 */ /* 0x000e220000002600 */
[----:B------:R-:W1:Y:S01]  /*0030*/  LDCU UR7, c[0x0][0x398] ;  /* 0x00007300ff0777ac */ /* 0x000e620008000800 */
[----:B------:R-:W2:Y:S01]  /*0040*/  S2R R12, SR_TID.X ;  /* 0x00000000000c7919 */ /* 0x000ea20000002100 */
[----:B------:R-:W3:Y:S05]  /*0050*/  LDCU.64 UR8, c[0x0][0x358] ;  /* 0x00006b00ff0877ac */ /* 0x000eea0008000a00 */
[----:B------:R-:W0:Y:S08]  /*0060*/  LDC R17, c[0x0][0x364] ;  /* 0x0000d900ff117b82 */ /* 0x000e300000000800 */
[----:B------:R-:W4:Y:S08]  /*0070*/  S2UR UR5, SR_CTAID.X ;  /* 0x00000000000579c3 */ /* 0x000f300000002500 */
[----:B------:R-:W4:Y:S08]  /*0080*/  LDC R2, c[0x0][0x360] ;  /* 0x0000d800ff027b82 */ /* 0x000f300000000800 */
[----:B------:R-:W5:Y:S01]  /*0090*/  LDC.64 R4, c[0x0][0x380] ;  /* 0x0000e000ff047b82 */ /* 0x000f620000000a00 */
[----:B0-----:R-:W-:-:S05]  /*00a0*/  IMAD R17, R17, UR4, R11 ;  /* 0x0000000411117c24 */ /* 0x001fca000f8e020b */
[----:B--2---:R-:W-:Y:S02]  /*00b0*/  LEA R3, R17, R12, 0x5 ;  /* 0x0000000c11037211 */ /* 0x004fe400078e28ff */
[----:B------:R-:W0:Y:S01]  /*00c0*/  LDC.64 R6, c[0x0][0x388] ;  /* 0x0000e200ff067b82 */ /* 0x000e220000000a00 */
[----:B----4-:R-:W-:-:S04]  /*00d0*/  IMAD R2, R2, UR5, R12 ;  /* 0x0000000502027c24 */ /* 0x010fc8000f8e020c */
[----:B-1----:R-:W-:Y:S02]  /*00e0*/  IMAD R9, R11, UR7, R2 ;  /* 0x000000070b097c24 */ /* 0x002fe4000f8e0202 */
[----:B-----5:R-:W-:-:S05]  /*00f0*/  IMAD.WIDE.U32 R4, R3, 0x4, R4 ;  /* 0x0000000403047825 */ /* 0x020fca00078e0004 */
[----:B---3--:R-:W2:Y:S01]  /*0100*/  LDG.E R8, desc[UR8][R4.64] ;  /* 0x0000000804087981 */ /* 0x008ea2000c1e1900 */
[----:B0-----:R-:W-:-:S05]  /*0110*/  IMAD.WIDE.U32 R6, R9, 0x4, R6 ;  /* 0x0000000409067825 */ /* 0x001fca00078e0006 */
[----:B------:R-:W3:Y:S01]  /*0120*/  LDG.E R10, desc[UR8][R6.64] ;  /* 0x00000008060a7981 */ /* 0x000ee2000c1e1900 */
[----:B------:R-:W0:Y:S01]  /*0130*/  S2UR UR6, SR_CgaCtaId ;  /* 0x00000000000679c3 */ /* 0x000e220000008800 */
[----:B------:R-:W-:Y:S02]  /*0140*/  UMOV UR4, 0x400 ;  /* 0x0000040000047882 */ /* 0x000fe40000000000 */
[----:B------:R-:W-:Y:S02]  /*0150*/  UIADD3 UR5, UPT, UPT, UR4, 0x1000, URZ ;  /* 0x0000100004057890 */ /* 0x000fe4000fffe0ff */
[----:B0-----:R-:W-:Y:S02]  /*0160*/  ULEA UR4, UR6, UR4, 0x18 ;  /* 0x0000000406047291 */ /* 0x001fe4000f8ec0ff */
[----:B------:R-:W-:-:S04]  /*0170*/  ULEA UR5, UR6, UR5, 0x18 ;  /* 0x0000000506057291 */ /* 0x000fc8000f8ec0ff */
[C---:B------:R-:W-:Y:S02]  /*0180*/  LEA R3, R11.reuse, UR4, 0x7 ;  /* 0x000000040b037c11 */ /* 0x040fe4000f8e38ff */
[C---:B------:R-:W-:Y:S02]  /*0190*/  LEA R0, R12.reuse, UR5, 0x2 ;  /* 0x000000050c007c11 */ /* 0x040fe4000f8e10ff */
[----:B------:R-:W-:Y:S02]  /*01a0*/  LEA R9, R12, R3, 0x2 ;  /* 0x000000030c097211 */ /* 0x000fe400078e10ff */
[----:B------:R-:W-:Y:S01]  /*01b0*/  LEA R11, R11, R0, 0x7 ;  /* 0x000000000b0b7211 */ /* 0x000fe200078e38ff */
[----:B------:R-:W-:Y:S02]  /*01c0*/  IMAD R17, R17, UR7, R2 ;  /* 0x0000000711117c24 */ /* 0x000fe4000f8e0202 */
[----:B--2---:R-:W-:Y:S04]  /*01d0*/  STS [R9], R8 ;  /* 0x0000000809007388 */ /* 0x004fe80000000800 */
[----:B---3--:R-:W-:Y:S01]  /*01e0*/  STS [R11], R10 ;  /* 0x0000000a0b007388 */ /* 0x008fe20000000800 */
[----:B------:R-:W-:Y:S06]  /*01f0*/  BAR.SYNC.DEFER_BLOCKING 0x0 ;  /* 0x0000000000007b1d */ /* 0x000fec0000010000 */
[----:B------:R-:W-:Y:S04]  /*0200*/  LDS R21, [R0] ;  /* 0x0000000000157984 */ /* 0x000fe80000000800 */
[----:B------:R-:W0:Y:S04]  /*0210*/  LDS.128 R4, [R3] ;  /* 0x0000000003047984 */ /* 0x000e280000000c00 */
[----:B------:R-:W1:Y:S04]  /*0220*/  LDS R27, [R0+0x80] ;  /* 0x00008000001b7984 */ /* 0x000e680000000800 */
[----:B------:R-:W2:Y:S04]  /*0230*/  LDS R24, [R0+0x100] ;  /* 0x0001000000187984 */ /* 0x000ea80000000800 */
[----:B------:R-:W3:Y:S04]  /*0240*/  LDS R16, [R0+0x180] ;  /* 0x0001800000107984 */ /* 0x000ee80000000800 */
[----:B------:R-:W-:Y:S04]  /*0250*/  LDS R23, [R0+0x200] ;  /* 0x0002000000177984 */ /* 0x000fe80000000800 */
[----:B------:R-:W4:Y:S04]  /*0260*/  LDS.128 R12, [R3+0x10] ;  /* 0x00001000030c7984 */ /* 0x000f280000000c00 */
[----:B------:R-:W5:Y:S04]  /*0270*/  LDS R22, [R0+0x280] ;  /* 0x0002800000167984 */ /* 0x000f680000000800 */
[----:B------:R-:W5:Y:S04]  /*0280*/  LDS R25, [R0+0x300] ;  /* 0x0003000000197984 */ /* 0x000f680000000800 */
[----:B------:R-:W5:Y:S04]  /*0290*/  LDS R20, [R0+0x380] ;  /* 0x0003800000147984 */ /* 0x000f680000000800 */
[----:B------:R-:W-:Y:S04]  /*02a0*/  LDS R19, [R0+0x400] ;  /* 0x0004000000137984 */ /* 0x000fe80000000800 */
[----:B------:R-:W5:Y:S01]  /*02b0*/  LDS.128 R8, [R3+0x20] ;  /* 0x0000200003087984 */ /* 0x000f620000000c00 */
[----:B0-----:R-:W-:-:S03]  /*02c0*/  FFMA R4, R4, R21, RZ ;  /* 0x0000001504047223 */ /* 0x001fc600000000ff */
[----:B------:R-:W0:Y:S01]  /*02d0*/  LDS R18, [R0+0x480] ;  /* 0x0004800000127984 */ /* 0x000e220000000800 */
[----:B-1----:R-:W-:-:S03]  /*02e0*/  FFMA R5, R27, R5, R4 ;  /* 0x000000051b057223 */ /* 0x002fc60000000004 */
[----:B------:R-:W1:Y:S01]  /*02f0*/  LDS R21, [R0+0x500] ;  /* 0x0005000000157984 */ /* 0x000e620000000800 */
[----:B--2---:R-:W-:-:S03]  /*0300*/  FFMA R5, R24, R6, R5 ;  /* 0x0000000618057223 */ /* 0x004fc60000000005 */
[----:B------:R-:W2:Y:S01]  /*0310*/  LDS R24, [R0+0x580] ;  /* 0x0005800000187984 */ /* 0x000ea20000000800 */
[----:B---3--:R-:W-:-:S03]  /*0320*/  FFMA R29, R16, R7, R5 ;  /* 0x00000007101d7223 */ /* 0x008fc60000000005 */
[----:B------:R-:W-:Y:S04]  /*0330*/  LDS R27, [R0+0x600] ;  /* 0x00060000001b7984 */ /* 0x000fe80000000800 */
[----:B------:R-:W3:Y:S01]  /*0340*/  LDS.128 R4, [R3+0x30] ;  /* 0x0000300003047984 */ /* 0x000ee20000000c00 */
[----:B----4-:R-:W-:-:S03]  /*0350*/  FFMA R23, R12, R23, R29 ;  /* 0x000000170c177223 */ /* 0x010fc6000000001d */
[----:B------:R-:W4:Y:S01]  /*0360*/  LDS R16, [R0+0x680] ;  /* 0x0006800000107984 */ /* 0x000f220000000800 */
[----:B-----5:R-:W-:-:S03]  /*0370*/  FFMA R22, R22, R13, R23 ;  /* 0x0000000d16167223 */ /* 0x020fc60000000017 */
[----:B------:R-:W5:Y:S01]  /*0380*/  LDS R23, [R0+0x700] ;  /* 0x0007000000177984 */ /* 0x000f620000000800 */
[----:B------:R-:W-:-:S03]  /*0390*/  FFMA R25, R25, R14, R22 ;  /* 0x0000000e19197223 */ /* 0x000fc60000000016 */
[----:B------:R-:W5:Y:S01]  /*03a0*/  LDS R22, [R0+0x780] ;  /* 0x0007800000167984 */ /* 0x000f620000000800 */
[----:B------:R-:W-:-:S03]  /*03b0*/  FFMA R29, R20, R15, R25 ;  /* 0x0000000f141d7223 */ /* 0x000fc60000000019 */
[----:B------:R-:W-:Y:S04]  /*03c0*/  LDS R25, [R0+0x800] ;  /* 0x0008000000197984 */ /* 0x000fe80000000800 */
[----:B------:R-:W5:Y:S01]  /*03d0*/  LDS.128 R12, [R3+0x40] ;  /* 0x00004000030c7984 */ /* 0x000f620000000c00 */
[----:B------:R-:W-:-:S03]  /*03e0*/  FFMA R19, R8, R19, R29 ;  /* 0x0000001308137223 */ /* 0x000fc6000000001d */
[----:B------:R-:W5:Y:S01]  /*03f0*/  LDS R20, [R0+0x880] ;  /* 0x0008800000147984 */ /* 0x000f620000000800 */
[----:B0-----:R-:W-:-:S03]  /*0400*/  FFMA R18, R18, R9, R19 ;  /* 0x0000000912127223 */ /* 0x001fc60000000013 */
[----:B------:R-:W0:Y:S01]  /*0410*/  LDS R19, [R0+0x900] ;  /* 0x0009000000137984 */ /* 0x000e220000000800 */
[----:B-1----:R-:W-:-:S03]  /*0420*/  FFMA R21, R21, R10, R18 ;  /* 0x0000000a15157223 */ /* 0x002fc60000000012 */
[----:B------:R-:W1:Y:S01]  /*0430*/  LDS R18, [R0+0x980] ;  /* 0x0009800000127984 */ /* 0x000e620000000800 */
[----:B--2---:R-:W-:-:S03]  /*0440*/  FFMA R11, R24, R11, R21 ;  /* 0x0000000b180b7223 */ /* 0x004fc60000000015 */
[----:B------:R-:W-:Y:S01]  /*0450*/  LDS R21, [R0+0xa00] ;  /* 0x000a000000157984 */ /* 0x000fe20000000800 */
[----:B---3--:R-:W-:-:S03]  /*0460*/  FFMA R27, R4, R27, R11 ;  /* 0x0000001b041b7223 */ /* 0x008fc6000000000b */
[----:B------:R-:W-:Y:S04]  /*0470*/  LDS R24, [R0+0xc80] ;  /* 0x000c800000187984 */ /* 0x000fe80000000800 */
[----:B------:R-:W2:Y:S01]  /*0480*/  LDS.128 R8, [R3+0x50] ;  /* 0x0000500003087984 */ /* 0x000ea20000000c00 */
[----:B----4-:R-:W-:-:S03]  /*0490*/  FFMA R4, R16, R5, R27 ;  /* 0x0000000510047223 */ /* 0x010fc6000000001b */
[----:B------:R-:W3:Y:S01]  /*04a0*/  LDS R16, [R0+0xa80] ;  /* 0x000a800000107984 */ /* 0x000ee20000000800 */
[----:B-----5:R-:W-:-:S03]  /*04b0*/  FFMA R5, R23, R6, R4 ;  /* 0x0000000617057223 */ /* 0x020fc60000000004 */
[----:B------:R-:W4:Y:S01]  /*04c0*/  LDS R23, [R0+0xb00] ;  /* 0x000b000000177984 */ /* 0x000f220000000800 */
        /* <DEDUP_REMOVED lines=10> */
[----:B------:R-:W-:Y:S04]  /*0570*/  LDS R19, [R0+0xe00] ;  /* 0x000e000000137984 */ /* 0x000fe80000000800 */
[----:B------:R-:W1:Y:S04]  /*0580*/  LDS.128 R12, [R3+0x70] ;  /* 0x00007000030c7984 */ /* 0x000e680000000c00 */
[----:B------:R-:W1:Y:S01]  /*0590*/  LDS R18, [R0+0xe80] ;  /* 0x000e800000127984 */ /* 0x000e620000000800 */
[----:B--2---:R-:W-:-:S03]  /*05a0*/  FFMA R29, R8, R21, R29 ;  /* 0x00000015081d7223 */ /* 0x004fc6000000001d */
[----:B------:R-:W2:Y:S01]  /*05b0*/  LDS R21, [R0+0xf00] ;  /* 0x000f000000157984 */ /* 0x000ea20000000800 */
[----:B---3--:R-:W-:-:S03]  /*05c0*/  FFMA R16, R16, R9, R29 ;  /* 0x0000000910107223 */ /* 0x008fc6000000001d */
[----:B------:R-:W3:Y:S01]  /*05d0*/  LDS R8, [R0+0xf80] ;  /* 0x000f800000087984 */ /* 0x000ee20000000800 */
[----:B----4-:R-:W-:-:S04]  /*05e0*/  FFMA R23, R23, R10, R16 ;  /* 0x0000000a17177223 */ /* 0x010fc80000000010 */
[----:B-----5:R-:W-:-:S04]  /*05f0*/  FFMA R11, R22, R11, R23 ;  /* 0x0000000b160b7223 */ /* 0x020fc80000000017 */
[----:B------:R-:W-:Y:S02]  /*0600*/  FFMA R25, R4, R25, R11 ;  /* 0x0000001904197223 */ /* 0x000fe4000000000b */
[----:B------:R-:W4:Y:S02]  /*0610*/  LDC.64 R10, c[0x0][0x390] ;  /* 0x0000e400ff0a7b82 */ /* 0x000f240000000a00 */
[----:B------:R-:W-:-:S04]  /*0620*/  FFMA R24, R24, R5, R25 ;  /* 0x0000000518187223 */ /* 0x000fc80000000019 */
[----:B------:R-:W-:-:S04]  /*0630*/  FFMA R27, R27, R6, R24 ;  /* 0x000000061b1b7223 */ /* 0x000fc80000000018 */
[----:B0-----:R-:W-:-:S04]  /*0640*/  FFMA R7, R20, R7, R27 ;  /* 0x0000000714077223 */ /* 0x001fc8000000001b */
[----:B-1----:R-:W-:-:S04]  /*0650*/  FFMA R7, R12, R19, R7 ;  /* 0x000000130c077223 */ /* 0x002fc80000000007 */
[----:B------:R-:W-:-:S04]  /*0660*/  FFMA R18, R18, R13, R7 ;  /* 0x0000000d12127223 */ /* 0x000fc80000000007 */
[----:B--2---:R-:W-:Y:S01]  /*0670*/  FFMA R21, R21, R14, R18 ;  /* 0x0000000e15157223 */ /* 0x004fe20000000012 */
[----:B----4-:R-:W-:-:S04]  /*0680*/  IMAD.WIDE R10, R17, 0x4, R10 ;  /* 0x00000004110a7825 */ /* 0x010fc800078e020a */
[----:B---3--:R-:W-:-:S05]  /*0690*/  FFMA R15, R8, R15, R21 ;  /* 0x0000000f080f7223 */ /* 0x008fca0000000015 */
[----:B------:R-:W-:Y:S01]  /*06a0*/  STG.E desc[UR8][R10.64], R15 ;  /* 0x0000000f0a007986 */ /* 0x000fe2000c101908 */
[----:B------:R-:W-:Y:S05]  /*06b0*/  EXIT ;  /* 0x000000000000794d */ /* 0x000fea0003800000 */
.L_x_3:
        /* <DEDUP_REMOVED lines=12> */
.L_x_9:


//--------------------- .text._Z17coalescedMultiplyPfS_S_i --------------------------
	.section	.text._Z17coalescedMultiplyPfS_S_i,"ax",@progbits
	.align	128
        .global         _Z17coalescedMultiplyPfS_S_i
        .type           _Z17coalescedMultiplyPfS_S_i,@function
        .size           _Z17coalescedMultiplyPfS_S_i,(.L_x_10 - _Z17coalescedMultiplyPfS_S_i)
        .other          _Z17coalescedMultiplyPfS_S_i,@"STO_CUDA_ENTRY STV_DEFAULT"
_Z17coalescedMultiplyPfS_S_i:
.text._Z17coalescedMultiplyPfS_S_i:
[----:B------:R-:W-:Y:S01]  /*0000*/  LDC R1, c[0x0][0x37c] ;  /* 0x0000df00ff017b82 */ /* 0x000fe20000000800 */
[----:B------:R-:W0:Y:S07]  /*0010*/  S2R R26, SR_TID.Y ;  /* 0x00000000001a7919 */ /* 0x000e2e0000002200 */
[----:B------:R-:W0:Y:S01]  /*0020*/  S2UR UR4, SR_CTAID.Y ;  /* 0x00000000000479c3 */ /* 0x000e220000002600 */
[----:B------:R-:W1:Y:S01]  /*0030*/  LDCU.64 UR6, c[0x0][0x358] ;  /* 0x00006b00ff0677ac */ /* 0x000e620008000a00 */
[----:B------:R-:W2:Y:S06]  /*0040*/  S2R R10, SR_TID.X ;  /* 0x00000000000a7919 */ /* 0x000eac0000002100 */
[----:B------:R-:W0:Y:S08]  /*0050*/  LDC R3, c[0x0][0x364] ;  /* 0x0000d900ff037b82 */ /* 0x000e300000000800 */
[----:B------:R-:W3:Y:S08]  /*0060*/  LDC.64 R4, c[0x0][0x380] ;  /* 0x0000e000ff047b82 */ /* 0x000ef00000000a00 */
[----:B------:R-:W4:Y:S01]  /*0070*/  LDC R2, c[0x0][0x398] ;  /* 0x0000e600ff027b82 */ /* 0x000f220000000800 */
[----:B0-----:R-:W-:-:S05]  /*0080*/  IMAD R3, R3, UR4, R26 ;  /* 0x0000000403037c24 */ /* 0x001fca000f8e021a */
[----:B--2---:R-:W-:-:S05]  /*0090*/  LEA R7, R3, R10, 0x5 ;  /* 0x0000000a03077211 */ /* 0x004fca00078e28ff */
[----:B---3--:R-:W-:Y:S01]  /*00a0*/  IMAD.WIDE.U32 R4, R7, 0x4, R4 ;  /* 0x0000000407047825 */ /* 0x008fe200078e0004 */
[----:B------:R-:W0:Y:S04]  /*00b0*/  S2UR UR4, SR_CTAID.X ;  /* 0x00000000000479c3 */ /* 0x000e280000002500 */
[----:B-1----:R1:W2:Y:S04]  /*00c0*/  LDG.E R27, desc[UR6][R4.64] ;  /* 0x00000006041b7981 */ /* 0x0022a8000c1e1900 */
[----:B------:R-:W0:Y:S08]  /*00d0*/  LDC R9, c[0x0][0x360] ;  /* 0x0000d800ff097b82 */ /* 0x000e300000000800 */
[----:B------:R-:W3:Y:S01]  /*00e0*/  LDC.64 R6, c[0x0][0x388] ;  /* 0x0000e200ff067b82 */ /* 0x000ee20000000a00 */
[----:B0-----:R-:W-:-:S04]  /*00f0*/  IMAD R0, R9, UR4, R10 ;  /* 0x0000000409007c24 */ /* 0x001fc8000f8e020a */
[----:B---3--:R-:W-:-:S05]  /*0100*/  IMAD.WIDE R6, R0, 0x4, R6 ;  /* 0x0000000400067825 */ /* 0x008fca00078e0206 */
[----:B------:R-:W3:Y:S01]  /*0110*/  LDG.E R25, desc[UR6][R6.64] ;  /* 0x0000000606197981 */ /* 0x000ee2000c1e1900 */
[----:B----4-:R-:W-:-:S05]  /*0120*/  IMAD.WIDE R8, R2, 0x4, R6 ;  /* 0x0000000402087825 */ /* 0x010fca00078e0206 */
[----:B------:R0:W4:Y:S01]  /*0130*/  LDG.E R24, desc[UR6][R8.64] ;  /* 0x0000000608187981 */ /* 0x000122000c1e1900 */
[----:B------:R-:W-:-:S05]  /*0140*/  IMAD.WIDE R12, R2, 0x4, R8 ;  /* 0x00000004020c7825 */ /* 0x000fca00078e0208 */
[----:B------:R-:W5:Y:S01]  /*0150*/  LDG.E R23, desc[UR6][R12.64] ;  /* 0x000000060c177981 */ /* 0x000f62000c1e1900 */
[----:B-1----:R-:W-:-:S05]  /*0160*/  IMAD.WIDE R4, R2, 0x4, R12 ;  /* 0x0000000402047825 */ /* 0x002fca00078e020c */
[----:B------:R1:W5:Y:S01]  /*0170*/  LDG.E R22, desc[UR6][R4.64] ;  /* 0x0000000604167981 */ /* 0x000362000c1e1900 */
[----:B------:R-:W-:-:S05]  /*0180*/  IMAD.WIDE R16, R2, 0x4, R4 ;  /* 0x0000000402107825 */ /* 0x000fca00078e0204 */
[----:B------:R-:W5:Y:S01]  /*0190*/  LDG.E R21, desc[UR6][R16.64] ;  /* 0x0000000610157981 */ /* 0x000f62000c1e1900 */
[----:B------:R-:W-:-:S05]  /*01a0*/  IMAD.WIDE R34, R2, 0x4, R16 ;  /* 0x0000000402227825 */ /* 0x000fca00078e0210 */
[----:B------:R1:W5:Y:S01]  /*01b0*/  LDG.E R20, desc[UR6][R34.64] ;  /* 0x0000000622147981 */ /* 0x000362000c1e1900 */
[----:B------:R-:W-:-:S05]  /*01c0*/  IMAD.WIDE R36, R2, 0x4, R34 ;  /* 0x0000000402247825 */ /* 0x000fca00078e0222 */
[----:B------:R-:W5:Y:S01]  /*01d0*/  LDG.E R15, desc[UR6][R36.64] ;  /* 0x00000006240f7981 */ /* 0x000f62000c1e1900 */
[----:B------:R-:W-:-:S05]  /*01e0*/  IMAD.WIDE R32, R2, 0x4, R36 ;  /* 0x0000000402207825 */ /* 0x000fca00078e0224 */
[----:B------:R-:W5:Y:S01]  /*01f0*/  LDG.E R14, desc[UR6][R32.64] ;  /* 0x00000006200e7981 */ /* 0x000f62000c1e1900 */
[----:B------:R-:W-:-:S05]  /*0200*/  IMAD.WIDE R30, R2, 0x4, R32 ;  /* 0x00000004021e7825 */ /* 0x000fca00078e0220 */
[----:B------:R-:W5:Y:S01]  /*0210*/  LDG.E R13, desc[UR6][R30.64] ;  /* 0x000000061e0d7981 */ /* 0x000f62000c1e1900 */
[----:B------:R-:W-:-:S05]  /*0220*/  IMAD.WIDE R28, R2, 0x4, R30 ;  /* 0x00000004021c7825 */ /* 0x000fca00078e021e */
[----:B------:R1:W5:Y:S01]  /*0230*/  LDG.E R12, desc[UR6][R28.64] ;  /* 0x000000061c0c7981 */ /* 0x000362000c1e1900 */
[----:B0-----:R-:W-:-:S05]  /*0240*/  IMAD.WIDE R8, R2, 0x4, R28 ;  /* 0x0000000402087825 */ /* 0x001fca00078e021c */
[----:B------:R-:W5:Y:S01]  /*0250*/  LDG.E R19, desc[UR6][R8.64] ;  /* 0x0000000608137981 */ /* 0x000f62000c1e1900 */
[----:B------:R-:W-:-:S05]  /*0260*/  IMAD.WIDE R6, R2, 0x4, R8 ;  /* 0x0000000402067825 */ /* 0x000fca00078e0208 */
[----:B------:R-:W5:Y:S01]  /*0270*/  LDG.E R16, desc[UR6][R6.64] ;  /* 0x0000000606107981 */ /* 0x000f62000c1e1900 */
[----:B-1----:R-:W-:-:S05]  /*0280*/  IMAD.WIDE R4, R2, 0x4, R6 ;  /* 0x0000000402047825 */ /* 0x002fca00078e0206 */
[----:B------:R-:W5:Y:S01]  /*0290*/  LDG.E R17, desc[UR6][R4.64] ;  /* 0x0000000604117981 */ /* 0x000f62000c1e1900 */
[----:B------:R-:W-:-:S05]  /*02a0*/  IMAD.WIDE R34, R2, 0x4, R4 ;  /* 0x0000000402227825 */ /* 0x000fca00078e0204 */
[----:B------:R0:W5:Y:S01]  /*02b0*/  LDG.E R18, desc[UR6][R34.64] ;  /* 0x0000000622127981 */ /* 0x000162000c1e1900 */
[----:B------:R-:W1:Y:S01]  /*02c0*/  S2UR UR5, SR_CgaCtaId ;  /* 0x00000000000579c3 */ /* 0x000e620000008800 */
[----:B------:R-:W-:Y:S02]  /*02d0*/  UMOV UR4, 0x400 ;  /* 0x0000040000047882 */ /* 0x000fe40000000000 */
[----:B-1----:R-:W-:-:S06]  /*02e0*/  ULEA UR4, UR5, UR4, 0x18 ;  /* 0x0000000405047291 */ /* 0x002fcc000f8ec0ff */
[----:B------:R-:W-:-:S04]  /*02f0*/  LEA R26, R26, UR4, 0x7 ;  /* 0x000000041a1a7c11 */ /* 0x000fc8000f8e38ff */
[----:B------:R-:W-:Y:S01]  /*0300*/  LEA R28, R10, R26, 0x2 ;  /* 0x0000001a0a1c7211 */ /* 0x000fe200078e10ff */
[----:B0-----:R-:W-:-:S05]  /*0310*/  IMAD.WIDE R34, R2, 0x4, R34 ;  /* 0x0000000402227825 */ /* 0x001fca00078e0222 */
[----:B------:R-:W5:Y:S01]  /*0320*/  LDG.E R29, desc[UR6][R34.64] ;  /* 0x00000006221d7981 */ /* 0x000f62000c1e1900 */
[----:B------:R-:W-:-:S05]  /*0330*/  IMAD.WIDE R32, R2, 0x4, R34 ;  /* 0x0000000402207825 */ /* 0x000fca00078e0222 */
[----:B------:R0:W5:Y:S04]  /*0340*/  LDG.E R30, desc[UR6][R32.64] ;  /* 0x00000006201e7981 */ /* 0x000168000c1e1900 */
[----:B--2---:R-:W-:Y:S04]  /*0350*/  STS [R28], R27 ;  /* 0x0000001b1c007388 */ /* 0x004fe80000000800 */
[----:B------:R-:W3:Y:S04]  /*0360*/  LDS.128 R8, [R26] ;  /* 0x000000001a087984 */ /* 0x000ee80000000c00 */
[----:B------:R-:W1:Y:S01]  /*0370*/  LDS.128 R4, [R26+0x10] ;  /* 0x000010001a047984 */ /* 0x000e620000000c00 */
[----:B---3--:R-:W-:-:S04]  /*0380*/  FFMA R25, R8, R25, RZ ;  /* 0x0000001908197223 */ /* 0x008fc800000000ff */
[----:B----4-:R-:W-:-:S04]  /*0390*/  FFMA R8, R24, R9, R25 ;  /* 0x0000000918087223 */ /* 0x010fc80000000019 */
[----:B-----5:R-:W-:-:S04]  /*03a0*/  FFMA R23, R23, R10, R8 ;  /* 0x0000000a17177223 */ /* 0x020fc80000000008 */
[----:B------:R-:W-:Y:S01]  /*03b0*/  FFMA R11, R22, R11, R23 ;  /* 0x0000000b160b7223 */ /* 0x000fe20000000017 */
[----:B------:R-:W-:-:S04]  /*03c0*/  IMAD.WIDE R24, R2, 0x4, R32 ;  /* 0x0000000402187825 */ /* 0x000fc800078e0220 */
[----:B-1----:R-:W-:Y:S01]  /*03d0*/  FFMA R21, R4, R21, R11 ;  /* 0x0000001504157223 */ /* 0x002fe2000000000b */
[----:B------:R1:W2:Y:S04]  /*03e0*/  LDG.E R27, desc[UR6][R24.64] ;  /* 0x00000006181b7981 */ /* 0x0002a8000c1e1900 */
[----:B------:R-:W3:Y:S01]  /*03f0*/  LDS.128 R8, [R26+0x20] ;  /* 0x000020001a087984 */ /* 0x000ee20000000c00 */
[----:B------:R-:W-:-:S05]  /*0400*/  IMAD.WIDE R22, R2, 0x4, R24 ;  /* 0x0000000402167825 */ /* 0x000fca00078e0218 */
[----:B------:R4:W5:Y:S01]  /*0410*/  LDG.E R28, desc[UR6][R22.64] ;  /* 0x00000006161c7981 */ /* 0x000962000c1e1900 */
[----:B------:R-:W-:-:S04]  /*0420*/  FFMA R20, R20, R5, R21 ;  /* 0x0000000514147223 */ /* 0x000fc80000000015 */
[----:B------:R-:W-:Y:S01]  /*0430*/  FFMA R15, R15, R6, R20 ;  /* 0x000000060f0f7223 */ /* 0x000fe20000000014 */
[----:B------:R-:W-:-:S04]  /*0440*/  IMAD.WIDE R36, R2, 0x4, R22 ;  /* 0x0000000402247825 */ /* 0x000fc800078e0216 */
[----:B------:R-:W-:Y:S02]  /*0450*/  FFMA R15, R14, R7, R15 ;  /* 0x000000070e0f7223 */ /* 0x000fe4000000000f */
[----:B------:R-:W4:Y:S01]  /*0460*/  LDS.128 R4, [R26+0x30] ;  /* 0x000030001a047984 */ /* 0x000f220000000c00 */
[----:B------:R-:W-:-:S05]  /*0470*/  IMAD.WIDE R20, R2, 0x4, R36 ;  /* 0x0000000402147825 */ /* 0x000fca00078e0224 */
[----:B------:R4:W5:Y:S01]  /*0480*/  LDG.E R14, desc[UR6][R20.64] ;  /* 0x00000006140e7981 */ /* 0x000962000c1e1900 */
[----:B0-----:R-:W-:-:S04]  /*0490*/  IMAD.WIDE R32, R2, 0x4, R20 ;  /* 0x0000000402207825 */ /* 0x001fc800078e0214 */
[----:B-1----:R-:W-:-:S04]  /*04a0*/  IMAD.WIDE R24, R2, 0x4, R32 ;  /* 0x0000000402187825 */ /* 0x002fc800078e0220 */
[----:B---3--:R-:W-:Y:S02]  /*04b0*/  FFMA R13, R8, R13, R15 ;  /* 0x0000000d080d7223 */ /* 0x008fe4000000000f */
[----:B------:R-:W3:Y:S02]  /*04c0*/  LDG.E R15, desc[UR6][R36.64] ;  /* 0x00000006240f7981 */ /* 0x000ee4000c1e1900 */
[----:B------:R-:W-:Y:S01]  /*04d0*/  FFMA R12, R12, R9, R13 ;  /* 0x000000090c0c7223 */ /* 0x000fe2000000000d */
[C---:B------:R-:W-:Y:S01]  /*04e0*/  IMAD.WIDE R8, R2.reuse, 0x4, R24 ;  /* 0x0000000402087825 */ /* 0x040fe200078e0218 */
[----:B------:R-:W3:Y:S03]  /*04f0*/  LDG.E R13, desc[UR6][R32.64] ;  /* 0x00000006200d7981 */ /* 0x000ee6000c1e1900 */
[----:B------:R-:W-:Y:S02]  /*0500*/  FFMA R19, R19, R10, R12 ;  /* 0x0000000a13137223 */ /* 0x000fe4000000000c */
[----:B------:R-:W3:Y:S01]  /*0510*/  LDG.E R12, desc[UR6][R24.64] ;  /* 0x00000006180c7981 */ /* 0x000ee2000c1e1900 */
[----:B------:R-:W-:-:S04]  /*0520*/  IMAD.WIDE R34, R2, 0x4, R8 ;  /* 0x0000000402227825 */ /* 0x000fc800078e0208 */
[----:B------:R-:W-:Y:S02]  /*0530*/  FFMA R11, R16, R11, R19 ;  /* 0x0000000b100b7223 */ /* 0x000fe40000000013 */
[----:B------:R-:W3:Y:S01]  /*0540*/  LDG.E R16, desc[UR6][R34.64] ;  /* 0x0000000622107981 */ /* 0x000ee2000c1e1900 */
[----:B----4-:R-:W-:-:S04]  /*0550*/  IMAD.WIDE R22, R2, 0x4, R34 ;  /* 0x0000000402167825 */ /* 0x010fc800078e0222 */
[----:B------:R-:W-:Y:S02]  /*0560*/  FFMA R21, R4, R17, R11 ;  /* 0x0000001104157223 */ /* 0x000fe4000000000b */
[----:B------:R0:W4:Y:S01]  /*0570*/  LDG.E R17, desc[UR6][R8.64] ;  /* 0x0000000608117981 */ /* 0x000122000c1e1900 */
[----:B------:R-:W-:-:S03]  /*0580*/  IMAD.WIDE R10, R2, 0x4, R22 ;  /* 0x00000004020a7825 */ /* 0x000fc600078e0216 */
[----:B------:R-:W4:Y:S01]  /*0590*/  LDG.E R19, desc[UR6][R22.64] ;  /* 0x0000000616137981 */ /* 0x000f22000c1e1900 */
[----:B------:R-:W-:-:S03]  /*05a0*/  FFMA R4, R18, R5, R21 ;  /* 0x0000000512047223 */ /* 0x000fc60000000015 */
[----:B------:R-:W4:Y:S01]  /*05b0*/  LDG.E R24, desc[UR6][R10.64] ;  /* 0x000000060a187981 */ /* 0x000f22000c1e1900 */
[----:B0-----:R-:W-:-:S05]  /*05c0*/  IMAD.WIDE R8, R2, 0x4, R10 ;  /* 0x0000000402087825 */ /* 0x001fca00078e020a */
[----:B------:R0:W4:Y:S01]  /*05d0*/  LDG.E R25, desc[UR6][R8.64] ;  /* 0x0000000608197981 */ /* 0x000122000c1e1900 */
[----:B------:R-:W-:-:S05]  /*05e0*/  IMAD.WIDE R32, R2, 0x4, R8 ;  /* 0x0000000402207825 */ /* 0x000fca00078e0208 */
[----:B------:R1:W4:Y:S01]  /*05f0*/  LDG.E R18, desc[UR6][R32.64] ;  /* 0x0000000620127981 */ /* 0x000322000c1e1900 */
[----:B------:R-:W-:-:S03]  /*0600*/  IMAD.WIDE R20, R2, 0x4, R32 ;  /* 0x0000000402147825 */ /* 0x000fc600078e0220 */
[----:B0-----:R-:W2:Y:S01]  /*0610*/  LDS.128 R8, [R26+0x40] ;  /* 0x000040001a087984 */ /* 0x001ea20000000c00 */
[----:B------:R-:W-:-:S03]  /*0620*/  IMAD.WIDE R36, R2, 0x4, R20 ;  /* 0x0000000402247825 */ /* 0x000fc600078e0214 */
[----:B------:R-:W4:Y:S01]  /*0630*/  LDG.E R21, desc[UR6][R20.64] ;  /* 0x0000000614157981 */ /* 0x000f22000c1e1900 */
[----:B------:R-:W-:-:S05]  /*0640*/  IMAD.WIDE R34, R2, 0x4, R36 ;  /* 0x0000000402227825 */ /* 0x000fca00078e0224 */
[----:B------:R-:W4:Y:S01]  /*0650*/  LDG.E R23, desc[UR6][R34.64] ;  /* 0x0000000622177981 */ /* 0x000f22000c1e1900 */
[----:B-1----:R-:W-:-:S03]  /*0660*/  IMAD.WIDE R32, R2, 0x4, R34 ;  /* 0x0000000402207825 */ /* 0x002fc600078e0222 */
[----:B------:R-:W4:Y:S04]  /*0670*/  LDG.E R20, desc[UR6][R36.64] ;  /* 0x0000000624147981 */ /* 0x000f28000c1e1900 */
[----:B------:R-:W4:Y:S01]  /*0680*/  LDG.E R22, desc[UR6][R32.64] ;  /* 0x0000000620167981 */ /* 0x000f22000c1e1900 */
[----:B------:R-:W-:-:S04]  /*0690*/  FFMA R29, R29, R6, R4 ;  /* 0x000000061d1d7223 */ /* 0x000fc80000000004 */
[----:B------:R-:W-:Y:S01]  /*06a0*/  FFMA R7, R30, R7, R29 ;  /* 0x000000071e077223 */ /* 0x000fe2000000001d */
[----:B------:R-:W-:-:S03]  /*06b0*/  IMAD R3, R3, R2, R0 ;  /* 0x0000000203037224 */ /* 0x000fc600078e0200 */
[----:B--2---:R-:W-:-:S04]  /*06c0*/  FFMA R7, R8, R27, R7 ;  /* 0x0000001b08077223 */ /* 0x004fc80000000007 */
[----:B-----5:R-:W-:Y:S02]  /*06d0*/  FFMA R28, R28, R9, R7 ;  /* 0x000000091c1c7223 */ /* 0x020fe40000000007 */
[----:B------:R-:W0:Y:S02]  /*06e0*/  LDS.128 R4, [R26+0x50] ;  /* 0x000050001a047984 */ /* 0x000e240000000c00 */
[----:B---3--:R-:W-:-:S04]  /*06f0*/  FFMA R15, R15, R10, R28 ;  /* 0x0000000a0f0f7223 */ /* 0x008fc8000000001c */
[----:B------:R-:W-:Y:S02]  /*0700*/  FFMA R15, R14, R11, R15 ;  /* 0x0000000b0e0f7223 */ /* 0x000fe4000000000f */
[----:B------:R-:W1:Y:S02]  /*0710*/  LDS.128 R8, [R26+0x60] ;  /* 0x000060001a087984 */ /* 0x000e640000000c00 */
[----:B0-----:R-:W-:-:S04]  /*0720*/  FFMA R13, R4, R13, R15 ;  /* 0x0000000d040d7223 */ /* 0x001fc8000000000f */
[----:B------:R-:W-:Y:S02]  /*0730*/  FFMA R4, R12, R5, R13 ;  /* 0x000000050c047223 */ /* 0x000fe4000000000d */
[----:B------:R-:W0:Y:S02]  /*0740*/  LDS.128 R12, [R26+0x70] ;  /* 0x000070001a0c7984 */ /* 0x000e240000000c00 */
[----:B----4-:R-:W-:Y:S02]  /*0750*/  FFMA R17, R17, R6, R4 ;  /* 0x0000000611117223 */ /* 0x010fe40000000004 */
[----:B------:R-:W2:Y:S02]  /*0760*/  LDC.64 R4, c[0x0][0x390] ;  /* 0x0000e400ff047b82 */ /* 0x000ea40000000a00 */
[----:B------:R-:W-:-:S04]  /*0770*/  FFMA R7, R16, R7, R17 ;  /* 0x0000000710077223 */ /* 0x000fc80000000011 */
[----:B-1----:R-:W-:-:S04]  /*0780*/  FFMA R7, R8, R19, R7 ;  /* 0x0000001308077223 */ /* 0x002fc80000000007 */
[----:B------:R-:W-:-:S04]  /*0790*/  FFMA R24, R24, R9, R7 ;  /* 0x0000000918187223 */ /* 0x000fc80000000007 */
[----:B------:R-:W-:-:S04]  /*07a0*/  FFMA R25, R25, R10, R24 ;  /* 0x0000000a19197223 */ /* 0x000fc80000000018 */
[----:B------:R-:W-:-:S04]  /*07b0*/  FFMA R11, R18, R11, R25 ;  /* 0x0000000b120b7223 */ /* 0x000fc80000000019 */
[----:B0-----:R-:W-:-:S04]  /*07c0*/  FFMA R11, R12, R21, R11 ;  /* 0x000000150c0b7223 */ /* 0x001fc8000000000b */
[----:B------:R-:W-:-:S04]  /*07d0*/  FFMA R20, R20, R13, R11 ;  /* 0x0000000d14147223 */ /* 0x000fc8000000000b */
[----:B------:R-:W-:Y:S01]  /*07e0*/  FFMA R23, R23, R14, R20 ;  /* 0x0000000e17177223 */ /* 0x000fe20000000014 */
[----:B--2---:R-:W-:-:S04]  /*07f0*/  IMAD.WIDE R4, R3, 0x4, R4 ;  /* 0x0000000403047825 */ /* 0x004fc800078e0204 */
[----:B------:R-:W-:-:S05]  /*0800*/  FFMA R15, R22, R15, R23 ;  /* 0x0000000f160f7223 */ /* 0x000fca0000000017 */
[----:B------:R-:W-:Y:S01]  /*0810*/  STG.E desc[UR6][R4.64], R15 ;  /* 0x0000000f04007986 */ /* 0x000fe2000c101906 */
[----:B------:R-:W-:Y:S05]  /*0820*/  EXIT ;  /* 0x000000000000794d */ /* 0x000fea0003800000 */
.L_x_4:
        /* <DEDUP_REMOVED lines=13> */
.L_x_10:


//--------------------- .text._Z20MatrixInicializationPf --------------------------
	.section	.text._Z20MatrixInicializationPf,"ax",@progbits
	.align	128
        .global         _Z20MatrixInicializationPf
        .type           _Z20MatrixInicializationPf,@function
        .size           _Z20MatrixInicializationPf,(.L_x_11 - _Z20MatrixInicializationPf)
        .other          _Z20MatrixInicializationPf,@"STO_CUDA_ENTRY STV_DEFAULT"
_Z20MatrixInicializationPf:
.text._Z20MatrixInicializationPf:
[----:B------:R-:W-:Y:S01]  /*0000*/  LDC R1, c[0x0][0x37c] ;  /* 0x0000df00ff017b82 */ /* 0x000fe20000000800 */
[----:B------:R-:W0:Y:S01]  /*0010*/  S2R R0, SR_TID.Y ;  /* 0x0000000000007919 */ /* 0x000e220000002200 */
[----:B------:R-:W1:Y:S06]  /*0020*/  LDCU UR7, c[0x0][0x360] ;  /* 0x00006c00ff0777ac */ /* 0x000e6c0008000800 */
[----:B------:R-:W0:Y:S01]  /*0030*/  S2UR UR4, SR_CTAID.Y ;  /* 0x00000000000479c3 */ /* 0x000e220000002600 */
[----:B------:R-:W1:Y:S07]  /*0040*/  S2R R5, SR_TID.X ;  /* 0x0000000000057919 */ /* 0x000e6e0000002100 */
[----:B------:R-:W0:Y:S08]  /*0050*/  LDC R7, c[0x0][0x364] ;  /* 0x0000d900ff077b82 */ /* 0x000e300000000800 */
[----:B------:R-:W2:Y:S08]  /*0060*/  S2UR UR6, SR_CTAID.X ;  /* 0x00000000000679c3 */ /* 0x000eb00000002500 */
[----:B------:R-:W2:Y:S08]  /*0070*/  LDC R9, c[0x0][0x370] ;  /* 0x0000dc00ff097b82 */ /* 0x000eb00000000800 */
[----:B------:R-:W3:Y:S01]  /*0080*/  LDC.64 R2, c[0x0][0x380] ;  /* 0x0000e000ff027b82 */ /* 0x000ee20000000a00 */
[----:B0-----:R-:W-:Y:S01]  /*0090*/  IMAD R0, R7, UR4, R0 ;  /* 0x0000000407007c24 */ /* 0x001fe2000f8e0200 */
[----:B------:R-:W0:Y:S03]  /*00a0*/  LDCU.64 UR4, c[0x0][0x358] ;  /* 0x00006b00ff0477ac */ /* 0x000e260008000a00 */
[----:B--2---:R-:W-:-:S04]  /*00b0*/  IMAD R0, R0, R9, UR6 ;  /* 0x0000000600007e24 */ /* 0x004fc8000f8e0209 */
[----:B-1----:R-:W-:-:S04]  /*00c0*/  IMAD R5, R0, UR7, R5 ;  /* 0x0000000700057c24 */ /* 0x002fc8000f8e0205 */
[----:B---3--:R-:W-:Y:S01]  /*00d0*/  IMAD.WIDE R2, R5, 0x4, R2 ;  /* 0x0000000405027825 */ /* 0x008fe200078e0202 */
[----:B------:R-:W-:-:S05]  /*00e0*/  I2FP.F32.S32 R5, R5 ;  /* 0x0000000500057245 */ /* 0x000fca0000201400 */
[----:B0-----:R-:W-:Y:S01]  /*00f0*/  STG.E desc[UR4][R2.64], R5 ;  /* 0x0000000502007986 */ /* 0x001fe2000c101904 */
[----:B------:R-:W-:Y:S05]  /*0100*/  EXIT ;  /* 0x000000000000794d */ /* 0x000fea0003800000 */
.L_x_5:
        /* <DEDUP_REMOVED lines=15> */
.L_x_11:


//--------------------- .nv.shared._Z42MatrixTranspose_with_SharedMemoryCoalisingPfS_ --------------------------
	.section	.nv.shared._Z42MatrixTranspose_with_SharedMemoryCoalisingPfS_,"aw",@nobits
	.sectionflags	@""
	.align	4
.nv.shared._Z42MatrixTranspose_with_SharedMemoryCoalisingPfS_:
	.zero		5248


//--------------------- .nv.shared.reserved.0     --------------------------
	.section	.nv.shared.reserved.0,"aw",@nobits
	.weak		__nv_reservedSMEM_offset_0_alias
	.size		__nv_reservedSMEM_offset_0_alias, 0, 64
	.other		__nv_reservedSMEM_offset_0_alias,@"STO_CUDA_RESERVED_SHARED STV_DEFAULT"
__nv_reservedSMEM_offset_0_alias:
	.zero		0
	.zero		64


//--------------------- .nv.shared._Z33MatrixTranspose_with_SharedMemoryPfS_ --------------------------
	.section	.nv.shared._Z33MatrixTranspose_with_SharedMemoryPfS_,"aw",@nobits
	.sectionflags	@""
	.align	4
.nv.shared._Z33MatrixTranspose_with_SharedMemoryPfS_:
	.zero		5120


//--------------------- .nv.shared._Z16sharedABMultiplyPfS_S_i --------------------------
	.section	.nv.shared._Z16sharedABMultiplyPfS_S_i,"aw",@nobits
	.sectionflags	@""
	.align	4
.nv.shared._Z16sharedABMultiplyPfS_S_i:
	.zero		9216


//--------------------- .nv.shared._Z17coalescedMultiplyPfS_S_i --------------------------
	.section	.nv.shared._Z17coalescedMultiplyPfS_S_i,"aw",@nobits
	.sectionflags	@""
	.align	4
.nv.shared._Z17coalescedMultiplyPfS_S_i:
	.zero		5120


//--------------------- .nv.constant0._Z42MatrixTranspose_with_SharedMemoryCoalisingPfS_ --------------------------
	.section	.nv.constant0._Z42MatrixTranspose_with_SharedMemoryCoalisingPfS_,"a",@progbits
	.sectionflags	@""
	.align	4
.nv.constant0._Z42MatrixTranspose_with_SharedMemoryCoalisingPfS_:
	.zero		912


//--------------------- .nv.constant0._Z33MatrixTranspose_with_SharedMemoryPfS_ --------------------------
	.section	.nv.constant0._Z33MatrixTranspose_with_SharedMemoryPfS_,"a",@progbits
	.sectionflags	@""
	.align	4
.nv.constant0._Z33MatrixTranspose_with_SharedMemoryPfS_:
	.zero		912


//--------------------- .nv.constant0._Z15MatrixTransposePfS_ --------------------------
	.section	.nv.constant0._Z15MatrixTransposePfS_,"a",@progbits
	.sectionflags	@""
	.align	4
.nv.constant0._Z15MatrixTransposePfS_:
	.zero		912


//--------------------- .nv.constant0._Z16sharedABMultiplyPfS_S_i --------------------------
	.section	.nv.constant0._Z16sharedABMultiplyPfS_S_i,"a",@progbits
	.sectionflags	@""
	.align	4
.nv.constant0._Z16sharedABMultiplyPfS_S_i:
	.zero		924


//--------------------- .nv.constant0._Z17coalescedMultiplyPfS_S_i --------------------------
	.section	.nv.constant0._Z17coalescedMultiplyPfS_S_i,"a",@progbits
	.sectionflags	@""
	.align	4
.nv.constant0._Z17coalescedMultiplyPfS_S_i:
	.zero		924


//--------------------- .nv.constant0._Z20MatrixInicializationPf --------------------------
	.section	.nv.constant0._Z20MatrixInicializationPf,"a",@progbits
	.sectionflags	@""
	.align	4
.nv.constant0._Z20MatrixInicializationPf:
	.zero		904


//--------------------- SYMBOLS --------------------------

	.type		.nv.reservedSmem.offset0,@object
	.size		.nv.reservedSmem.offset0,0x4
	.type		.nv.reservedSmem.cap,@object
	.size		.nv.reservedSmem.cap,0x4
